//
// Generated by NVIDIA NVVM Compiler
//
// Compiler Build ID: CL-36424714
// Cuda compilation tools, release 13.0, V13.0.88
// Based on NVVM 20.0.0
//

.version 9.0
.target sm_100
.address_size 64

	// .globl	_Z35fused_cross_entropy_accuracy_kernelPKfPKllPfS3_Plii
// _ZZ16block_reduce_sumfE6shared has been demoted
// _ZZ16block_reduce_maxfE6shared has been demoted
// _ZZ35fused_cross_entropy_accuracy_kernelPKfPKllPfS3_PliiE11s_max_logit has been demoted
// _ZZ35fused_cross_entropy_accuracy_kernelPKfPKllPfS3_PliiE9s_sum_exp has been demoted
// _ZZ35fused_cross_entropy_accuracy_kernelPKfPKllPfS3_PliiE6s_data has been demoted

.visible .entry _Z35fused_cross_entropy_accuracy_kernelPKfPKllPfS3_Plii(
	.param .u64 .ptr .align 1 _Z35fused_cross_entropy_accuracy_kernelPKfPKllPfS3_Plii_param_0,
	.param .u64 .ptr .align 1 _Z35fused_cross_entropy_accuracy_kernelPKfPKllPfS3_Plii_param_1,
	.param .u64 _Z35fused_cross_entropy_accuracy_kernelPKfPKllPfS3_Plii_param_2,
	.param .u64 .ptr .align 1 _Z35fused_cross_entropy_accuracy_kernelPKfPKllPfS3_Plii_param_3,
	.param .u64 .ptr .align 1 _Z35fused_cross_entropy_accuracy_kernelPKfPKllPfS3_Plii_param_4,
	.param .u64 .ptr .align 1 _Z35fused_cross_entropy_accuracy_kernelPKfPKllPfS3_Plii_param_5,
	.param .u32 _Z35fused_cross_entropy_accuracy_kernelPKfPKllPfS3_Plii_param_6,
	.param .u32 _Z35fused_cross_entropy_accuracy_kernelPKfPKllPfS3_Plii_param_7
)
{
	.reg .pred 	%p<57>;
	.reg .b32 	%r<95>;
	.reg .b32 	%f<122>;
	.reg .b64 	%rd<27>;
	// demoted variable
	.shared .align 4 .b8 _ZZ16block_reduce_sumfE6shared[128];
	// demoted variable
	.shared .align 4 .b8 _ZZ16block_reduce_maxfE6shared[128];
	// demoted variable
	.shared .align 4 .f32 _ZZ35fused_cross_entropy_accuracy_kernelPKfPKllPfS3_PliiE11s_max_logit;
	// demoted variable
	.shared .align 4 .f32 _ZZ35fused_cross_entropy_accuracy_kernelPKfPKllPfS3_PliiE9s_sum_exp;
	// demoted variable
	.shared .align 4 .b8 _ZZ35fused_cross_entropy_accuracy_kernelPKfPKllPfS3_PliiE6s_data[2048];
	ld.param.u64 	%rd3, [_Z35fused_cross_entropy_accuracy_kernelPKfPKllPfS3_Plii_param_0];
	ld.param.u64 	%rd4, [_Z35fused_cross_entropy_accuracy_kernelPKfPKllPfS3_Plii_param_1];
	ld.param.u64 	%rd5, [_Z35fused_cross_entropy_accuracy_kernelPKfPKllPfS3_Plii_param_2];
	ld.param.u64 	%rd6, [_Z35fused_cross_entropy_accuracy_kernelPKfPKllPfS3_Plii_param_3];
	ld.param.u64 	%rd7, [_Z35fused_cross_entropy_accuracy_kernelPKfPKllPfS3_Plii_param_4];
	ld.param.u64 	%rd8, [_Z35fused_cross_entropy_accuracy_kernelPKfPKllPfS3_Plii_param_5];
	ld.param.u32 	%r22, [_Z35fused_cross_entropy_accuracy_kernelPKfPKllPfS3_Plii_param_6];
	ld.param.u32 	%r21, [_Z35fused_cross_entropy_accuracy_kernelPKfPKllPfS3_Plii_param_7];
	mov.u32 	%r1, %ctaid.x;
	setp.ge.s32 	%p2, %r1, %r22;
	@%p2 bra 	$L__BB0_33;
	cvta.to.global.u64 	%rd9, %rd4;
	mul.wide.u32 	%rd10, %r1, 8;
	add.s64 	%rd11, %rd9, %rd10;
	ld.global.nc.u64 	%rd1, [%rd11];
	setp.eq.s64 	%p3, %rd1, %rd5;
	setp.lt.s64 	%p4, %rd1, 0;
	or.pred  	%p5, %p3, %p4;
	cvt.s64.s32 	%rd12, %r21;
	setp.ge.s64 	%p6, %rd1, %rd12;
	or.pred  	%p7, %p6, %p5;
	@%p7 bra 	$L__BB0_33;
	mul.lo.s32 	%r23, %r21, %r1;
	cvta.to.global.u64 	%rd13, %rd3;
	mul.wide.s32 	%rd14, %r23, 4;
	add.s64 	%rd2, %rd13, %rd14;
	mov.u32 	%r2, %tid.x;
	setp.ge.s32 	%p8, %r2, %r21;
	mov.f32 	%f114, 0fFF7FFFFF;
	@%p8 bra 	$L__BB0_5;
	mov.f32 	%f114, 0fFF7FFFFF;
	mov.u32 	%r3, %ntid.x;
	mov.u32 	%r89, %r2;
$L__BB0_4:
	mul.wide.s32 	%rd15, %r89, 4;
	add.s64 	%rd16, %rd2, %rd15;
	ld.global.nc.f32 	%f24, [%rd16];
	max.f32 	%f114, %f114, %f24;
	add.s32 	%r89, %r89, %r3;
	setp.lt.s32 	%p9, %r89, %r21;
	@%p9 bra 	$L__BB0_4;
$L__BB0_5:
	and.b32  	%r6, %r2, 31;
	mov.b32 	%r24, %f114;
	shfl.sync.down.b32	%r25|%p10, %r24, 16, 31, -1;
	mov.b32 	%f25, %r25;
	max.f32 	%f26, %f114, %f25;
	mov.b32 	%r26, %f26;
	shfl.sync.down.b32	%r27|%p11, %r26, 8, 31, -1;
	mov.b32 	%f27, %r27;
	max.f32 	%f28, %f26, %f27;
	mov.b32 	%r28, %f28;
	shfl.sync.down.b32	%r29|%p12, %r28, 4, 31, -1;
	mov.b32 	%f29, %r29;
	max.f32 	%f30, %f28, %f29;
	mov.b32 	%r30, %f30;
	shfl.sync.down.b32	%r31|%p13, %r30, 2, 31, -1;
	mov.b32 	%f31, %r31;
	max.f32 	%f32, %f30, %f31;
	mov.b32 	%r32, %f32;
	shfl.sync.down.b32	%r33|%p14, %r32, 1, 31, -1;
	mov.b32 	%f33, %r33;
	max.f32 	%f4, %f32, %f33;
	setp.ne.s32 	%p15, %r6, 0;
	@%p15 bra 	$L__BB0_7;
	shr.u32 	%r34, %r2, 3;
	mov.u32 	%r35, _ZZ16block_reduce_maxfE6shared;
	add.s32 	%r36, %r35, %r34;
	st.shared.f32 	[%r36], %f4;
$L__BB0_7:
	bar.sync 	0;
	mov.u32 	%r94, %ntid.x;
	shr.u32 	%r8, %r94, 5;
	setp.ge.u32 	%p16, %r2, %r8;
	mov.f32 	%f115, 0fFF7FFFFF;
	@%p16 bra 	$L__BB0_9;
	shl.b32 	%r37, %r6, 2;
	mov.u32 	%r38, _ZZ16block_reduce_maxfE6shared;
	add.s32 	%r39, %r38, %r37;
	ld.shared.f32 	%f115, [%r39];
$L__BB0_9:
	setp.gt.u32 	%p18, %r2, 31;
	mov.pred 	%p56, 0;
	@%p18 bra 	$L__BB0_12;
	mov.b32 	%r40, %f115;
	shfl.sync.down.b32	%r41|%p20, %r40, 16, 31, -1;
	mov.b32 	%f35, %r41;
	max.f32 	%f36, %f115, %f35;
	mov.b32 	%r42, %f36;
	shfl.sync.down.b32	%r43|%p21, %r42, 8, 31, -1;
	mov.b32 	%f37, %r43;
	max.f32 	%f38, %f36, %f37;
	mov.b32 	%r44, %f38;
	shfl.sync.down.b32	%r45|%p22, %r44, 4, 31, -1;
	mov.b32 	%f39, %r45;
	max.f32 	%f40, %f38, %f39;
	mov.b32 	%r46, %f40;
	shfl.sync.down.b32	%r47|%p23, %r46, 2, 31, -1;
	mov.b32 	%f41, %r47;
	max.f32 	%f42, %f40, %f41;
	mov.b32 	%r48, %f42;
	shfl.sync.down.b32	%r49|%p24, %r48, 1, 31, -1;
	mov.b32 	%f43, %r49;
	max.f32 	%f7, %f42, %f43;
	setp.ne.s32 	%p25, %r2, 0;
	@%p25 bra 	$L__BB0_12;
	st.shared.f32 	[_ZZ35fused_cross_entropy_accuracy_kernelPKfPKllPfS3_PliiE11s_max_logit], %f7;
	mov.pred 	%p56, -1;
$L__BB0_12:
	setp.ge.s32 	%p27, %r2, %r21;
	bar.sync 	0;
	mov.f32 	%f117, 0f00000000;
	ld.shared.f32 	%f8, [_ZZ35fused_cross_entropy_accuracy_kernelPKfPKllPfS3_PliiE11s_max_logit];
	@%p27 bra 	$L__BB0_15;
	mov.f32 	%f117, 0f00000000;
	mov.u32 	%r90, %r2;
$L__BB0_14:
	mul.wide.s32 	%rd17, %r90, 4;
	add.s64 	%rd18, %rd2, %rd17;
	ld.global.nc.f32 	%f46, [%rd18];
	sub.f32 	%f47, %f46, %f8;
	fma.rn.f32 	%f48, %f47, 0f3BBB989D, 0f3F000000;
	cvt.sat.f32.f32 	%f49, %f48;
	mov.f32 	%f50, 0f4B400001;
	mov.f32 	%f51, 0f437C0000;
	fma.rm.f32 	%f52, %f49, %f51, %f50;
	add.f32 	%f53, %f52, 0fCB40007F;
	neg.f32 	%f54, %f53;
	fma.rn.f32 	%f55, %f47, 0f3FB8AA3B, %f54;
	fma.rn.f32 	%f56, %f47, 0f32A57060, %f55;
	mov.b32 	%r50, %f52;
	shl.b32 	%r51, %r50, 23;
	mov.b32 	%f57, %r51;
	ex2.approx.ftz.f32 	%f58, %f56;
	fma.rn.f32 	%f117, %f58, %f57, %f117;
	add.s32 	%r90, %r90, %r94;
	setp.lt.s32 	%p28, %r90, %r21;
	@%p28 bra 	$L__BB0_14;
$L__BB0_15:
	setp.ne.s32 	%p29, %r6, 0;
	mov.b32 	%r52, %f117;
	shfl.sync.down.b32	%r53|%p30, %r52, 16, 31, -1;
	mov.b32 	%f59, %r53;
	add.f32 	%f60, %f117, %f59;
	mov.b32 	%r54, %f60;
	shfl.sync.down.b32	%r55|%p31, %r54, 8, 31, -1;
	mov.b32 	%f61, %r55;
	add.f32 	%f62, %f60, %f61;
	mov.b32 	%r56, %f62;
	shfl.sync.down.b32	%r57|%p32, %r56, 4, 31, -1;
	mov.b32 	%f63, %r57;
	add.f32 	%f64, %f62, %f63;
	mov.b32 	%r58, %f64;
	shfl.sync.down.b32	%r59|%p33, %r58, 2, 31, -1;
	mov.b32 	%f65, %r59;
	add.f32 	%f66, %f64, %f65;
	mov.b32 	%r60, %f66;
	shfl.sync.down.b32	%r61|%p34, %r60, 1, 31, -1;
	mov.b32 	%f67, %r61;
	add.f32 	%f12, %f66, %f67;
	@%p29 bra 	$L__BB0_17;
	shr.u32 	%r62, %r2, 3;
	mov.u32 	%r63, _ZZ16block_reduce_sumfE6shared;
	add.s32 	%r64, %r63, %r62;
	st.shared.f32 	[%r64], %f12;
$L__BB0_17:
	setp.ge.u32 	%p35, %r2, %r8;
	bar.sync 	0;
	mov.f32 	%f119, 0f00000000;
	@%p35 bra 	$L__BB0_19;
	shl.b32 	%r65, %r6, 2;
	mov.u32 	%r66, _ZZ16block_reduce_sumfE6shared;
	add.s32 	%r67, %r66, %r65;
	ld.shared.f32 	%f119, [%r67];
$L__BB0_19:
	setp.gt.u32 	%p36, %r2, 31;
	@%p36 bra 	$L__BB0_21;
	mov.b32 	%r68, %f119;
	shfl.sync.down.b32	%r69|%p37, %r68, 16, 31, -1;
	mov.b32 	%f69, %r69;
	add.f32 	%f70, %f119, %f69;
	mov.b32 	%r70, %f70;
	shfl.sync.down.b32	%r71|%p38, %r70, 8, 31, -1;
	mov.b32 	%f71, %r71;
	add.f32 	%f72, %f70, %f71;
	mov.b32 	%r72, %f72;
	shfl.sync.down.b32	%r73|%p39, %r72, 4, 31, -1;
	mov.b32 	%f73, %r73;
	add.f32 	%f74, %f72, %f73;
	mov.b32 	%r74, %f74;
	shfl.sync.down.b32	%r75|%p40, %r74, 2, 31, -1;
	mov.b32 	%f75, %r75;
	add.f32 	%f76, %f74, %f75;
	mov.b32 	%r76, %f76;
	shfl.sync.down.b32	%r77|%p41, %r76, 1, 31, -1;
	mov.b32 	%f77, %r77;
	add.f32 	%f119, %f76, %f77;
$L__BB0_21:
	not.pred 	%p42, %p56;
	@%p42 bra 	$L__BB0_23;
	st.shared.f32 	[_ZZ35fused_cross_entropy_accuracy_kernelPKfPKllPfS3_PliiE9s_sum_exp], %f119;
$L__BB0_23:
	setp.ge.s32 	%p43, %r2, %r21;
	bar.sync 	0;
	ld.shared.f32 	%f79, [_ZZ35fused_cross_entropy_accuracy_kernelPKfPKllPfS3_PliiE9s_sum_exp];
	shl.b64 	%rd19, %rd1, 2;
	add.s64 	%rd20, %rd2, %rd19;
	ld.global.nc.f32 	%f80, [%rd20];
	sub.f32 	%f81, %f80, %f8;
	add.f32 	%f82, %f79, 0f2EDBE6FF;
	setp.lt.f32 	%p44, %f82, 0f00800000;
	mul.f32 	%f83, %f82, 0f4B000000;
	selp.f32 	%f84, %f83, %f82, %p44;
	selp.f32 	%f85, 0fC1B80000, 0f00000000, %p44;
	mov.b32 	%r79, %f84;
	add.s32 	%r80, %r79, -1059760811;
	and.b32  	%r81, %r80, -8388608;
	sub.s32 	%r82, %r79, %r81;
	mov.b32 	%f86, %r82;
	cvt.rn.f32.s32 	%f87, %r81;
	fma.rn.f32 	%f88, %f87, 0f34000000, %f85;
	add.f32 	%f89, %f86, 0fBF800000;
	fma.rn.f32 	%f90, %f89, 0fBE055027, 0f3E1039F6;
	fma.rn.f32 	%f91, %f90, %f89, 0fBDF8CDCC;
	fma.rn.f32 	%f92, %f91, %f89, 0f3E0F2955;
	fma.rn.f32 	%f93, %f92, %f89, 0fBE2AD8B9;
	fma.rn.f32 	%f94, %f93, %f89, 0f3E4CED0B;
	fma.rn.f32 	%f95, %f94, %f89, 0fBE7FFF22;
	fma.rn.f32 	%f96, %f95, %f89, 0f3EAAAA78;
	fma.rn.f32 	%f97, %f96, %f89, 0fBF000000;
	mul.f32 	%f98, %f89, %f97;
	fma.rn.f32 	%f99, %f98, %f89, %f89;
	fma.rn.f32 	%f100, %f88, 0f3F317218, %f99;
	setp.gt.u32 	%p45, %r79, 2139095039;
	fma.rn.f32 	%f101, %f84, 0f7F800000, 0f7F800000;
	selp.f32 	%f102, %f101, %f100, %p45;
	setp.eq.f32 	%p46, %f84, 0f00000000;
	selp.f32 	%f103, 0fFF800000, %f102, %p46;
	sub.f32 	%f104, %f81, %f103;
	neg.f32 	%f17, %f104;
	mov.b32 	%r93, 0;
	mov.f32 	%f121, 0fFF7FFFFF;
	@%p43 bra 	$L__BB0_26;
	mov.f32 	%f121, 0fFF7FFFFF;
	mov.b32 	%r93, 0;
	mov.u32 	%r91, %r2;
$L__BB0_25:
	mul.wide.s32 	%rd21, %r91, 4;
	add.s64 	%rd22, %rd2, %rd21;
	ld.global.nc.f32 	%f106, [%rd22];
	setp.gt.f32 	%p47, %f106, %f121;
	selp.f32 	%f121, %f106, %f121, %p47;
	selp.b32 	%r93, %r91, %r93, %p47;
	add.s32 	%r91, %r91, %r94;
	setp.lt.s32 	%p48, %r91, %r21;
	@%p48 bra 	$L__BB0_25;
$L__BB0_26:
	shl.b32 	%r84, %r2, 3;
	mov.u32 	%r85, _ZZ35fused_cross_entropy_accuracy_kernelPKfPKllPfS3_PliiE6s_data;
	add.s32 	%r16, %r85, %r84;
	st.shared.f32 	[%r16], %f121;
	st.shared.u32 	[%r16+4], %r93;
	bar.sync 	0;
	setp.lt.u32 	%p49, %r94, 2;
	@%p49 bra 	$L__BB0_31;
$L__BB0_27:
	mov.u32 	%r17, %r94;
	shr.u32 	%r94, %r17, 1;
	setp.ge.u32 	%p50, %r2, %r94;
	@%p50 bra 	$L__BB0_30;
	shl.b32 	%r86, %r94, 3;
	add.s32 	%r19, %r16, %r86;
	ld.shared.f32 	%f21, [%r19];
	ld.shared.f32 	%f107, [%r16];
	setp.leu.f32 	%p51, %f21, %f107;
	@%p51 bra 	$L__BB0_30;
	ld.shared.u32 	%r87, [%r19+4];
	st.shared.f32 	[%r16], %f21;
	st.shared.u32 	[%r16+4], %r87;
$L__BB0_30:
	bar.sync 	0;
	setp.gt.u32 	%p52, %r17, 3;
	@%p52 bra 	$L__BB0_27;
$L__BB0_31:
	cvt.u32.u64 	%r20, %rd1;
	@%p42 bra 	$L__BB0_33;
	ld.shared.u32 	%r88, [_ZZ35fused_cross_entropy_accuracy_kernelPKfPKllPfS3_PliiE6s_data+4];
	setp.eq.s32 	%p54, %r88, %r20;
	cvta.to.global.u64 	%rd23, %rd6;
	abs.f32 	%f108, %f17;
	setp.ne.f32 	%p55, %f108, 0f7F800000;
	selp.f32 	%f109, %f17, 0f41200000, %p55;
	atom.global.add.f32 	%f110, [%rd23], %f109;
	selp.f32 	%f111, 0f3F800000, 0f00000000, %p54;
	cvta.to.global.u64 	%rd24, %rd7;
	atom.global.add.f32 	%f112, [%rd24], %f111;
	cvta.to.global.u64 	%rd25, %rd8;
	atom.global.add.u64 	%rd26, [%rd25], 1;
$L__BB0_33:
	ret;

}


// ===== COMPILED SASS (sm_100) =====

	.target	sm_100

	.elftype	@"ET_EXEC"


//--------------------- .note.nv.tkinfo           --------------------------
	.section	.note.nv.tkinfo,"",@"SHT_NOTE"
	.sectionflags	@"SHF_NOTE_NV_TKINFO"
	.tkinfo
        /*0018*/ 	.word	0x00000002
        /*0030*/ 	.string	""
        /*0030*/ 	.string	"ptxas"
        /*0030*/ 	.string	"Cuda compilation tools, release 13.0, V13.0.88"
        /*0030*/ 	.string	"Build cuda_13.0.r13.0/compiler.36424714_0"
        /*0030*/ 	.string	"-arch sm_100 -m 64 "



//--------------------- .note.nv.cuinfo           --------------------------
	.section	.note.nv.cuinfo,"",@"SHT_NOTE"
	.sectionflags	@"SHF_NOTE_NV_CUINFO"
        /*0018*/ 	.short	0x0002
        /*001a*/ 	.short	0x0064
        /*001c*/ 	.short	0x0082
	.zero		2


//--------------------- .nv.info                  --------------------------
	.section	.nv.info,"",@"SHT_CUDA_INFO"
	.align	4


	//----- nvinfo : EIATTR_REGCOUNT
	.align		4
        /*0000*/ 	.byte	0x04, 0x2f
        /*0002*/ 	.short	(.L_1 - .L_0)
	.align		4
.L_0:
        /*0004*/ 	.word	index@(_Z35fused_cross_entropy_accuracy_kernelPKfPKllPfS3_Plii)
        /*0008*/ 	.word	0x00000016


	//----- nvinfo : EIATTR_FRAME_SIZE
	.align		4
.L_1:
        /*000c*/ 	.byte	0x04, 0x11
        /*000e*/ 	.short	(.L_3 - .L_2)
	.align		4
.L_2:
        /*0010*/ 	.word	index@(_Z35fused_cross_entropy_accuracy_kernelPKfPKllPfS3_Plii)
        /*0014*/ 	.word	0x00000000


	//----- nvinfo : EIATTR_MIN_STACK_SIZE
	.align		4
.L_3:
        /*0018*/ 	.byte	0x04, 0x12
        /*001a*/ 	.short	(.L_5 - .L_4)
	.align		4
.L_4:
        /*001c*/ 	.word	index@(_Z35fused_cross_entropy_accuracy_kernelPKfPKllPfS3_Plii)
        /*0020*/ 	.word	0x00000000
.L_5:


//--------------------- .nv.compat                --------------------------
	.section	.nv.compat,"",@"SHT_CUDA_COMPAT_INFO"
	.align	4
        /*0000*/ 	.byte	0x02, 0x09, 0x00, 0x00, 0x02, 0x02, 0x01, 0x00, 0x02, 0x05, 0x05, 0x00, 0x03, 0x07, 0x01, 0x01
        /*0010*/ 	.byte	0x02, 0x03, 0x00, 0x00, 0x02, 0x06, 0x01, 0x00, 0x04, 0x0b, 0x08, 0x00, 0x01, 0x00, 0x00, 0x00
        /*0020*/ 	.byte	0x00, 0x00, 0x00, 0x00


//--------------------- .nv.info._Z35fused_cross_entropy_accuracy_kernelPKfPKllPfS3_Plii --------------------------
	.section	.nv.info._Z35fused_cross_entropy_accuracy_kernelPKfPKllPfS3_Plii,"",@"SHT_CUDA_INFO"
	.sectionflags	@""
	.align	4


	//----- nvinfo : EIATTR_CUDA_API_VERSION
	.align		4
        /*0000*/ 	.byte	0x04, 0x37
        /*0002*/ 	.short	(.L_7 - .L_6)
.L_6:
        /*0004*/ 	.word	0x00000082


	//----- nvinfo : EIATTR_KPARAM_INFO
	.align		4
.L_7:
        /*0008*/ 	.byte	0x04, 0x17
        /*000a*/ 	.short	(.L_9 - .L_8)
.L_8:
        /*000c*/ 	.word	0x00000000
        /*0010*/ 	.short	0x0007
        /*0012*/ 	.short	0x0034
        /*0014*/ 	.byte	0x00, 0xf0, 0x11, 0x00


	//----- nvinfo : EIATTR_KPARAM_INFO
	.align		4
.L_9:
        /*0018*/ 	.byte	0x04, 0x17
        /*001a*/ 	.short	(.L_11 - .L_10)
.L_10:
        /*001c*/ 	.word	0x00000000
        /*0020*/ 	.short	0x0006
        /*0022*/ 	.short	0x0030
        /*0024*/ 	.byte	0x00, 0xf0, 0x11, 0x00


	//----- nvinfo : EIATTR_KPARAM_INFO
	.align		4
.L_11:
        /*0028*/ 	.byte	0x04, 0x17
        /*002a*/ 	.short	(.L_13 - .L_12)
.L_12:
        /*002c*/ 	.word	0x00000000
        /*0030*/ 	.short	0x0005
        /*0032*/ 	.short	0x0028
        /*0034*/ 	.byte	0x00, 0xf5, 0x21, 0x00


	//----- nvinfo : EIATTR_KPARAM_INFO
	.align		4
.L_13:
        /*0038*/ 	.byte	0x04, 0x17
        /*003a*/ 	.short	(.L_15 - .L_14)
.L_14:
        /*003c*/ 	.word	0x00000000
        /*0040*/ 	.short	0x0004
        /*0042*/ 	.short	0x0020
        /*0044*/ 	.byte	0x00, 0xf5, 0x21, 0x00


	//----- nvinfo : EIATTR_KPARAM_INFO
	.align		4
.L_15:
        /*0048*/ 	.byte	0x04, 0x17
        /*004a*/ 	.short	(.L_17 - .L_16)
.L_16:
        /*004c*/ 	.word	0x00000000
        /*0050*/ 	.short	0x0003
        /*0052*/ 	.short	0x0018
        /*0054*/ 	.byte	0x00, 0xf5, 0x21, 0x00


	//----- nvinfo : EIATTR_KPARAM_INFO
	.align		4
.L_17:
        /*0058*/ 	.byte	0x04, 0x17
        /*005a*/ 	.short	(.L_19 - .L_18)
.L_18:
        /*005c*/ 	.word	0x00000000
        /*0060*/ 	.short	0x0002
        /*0062*/ 	.short	0x0010
        /*0064*/ 	.byte	0x00, 0xf0, 0x21, 0x00


	//----- nvinfo : EIATTR_KPARAM_INFO
	.align		4
.L_19:
        /*0068*/ 	.byte	0x04, 0x17
        /*006a*/ 	.short	(.L_21 - .L_20)
.L_20:
        /*006c*/ 	.word	0x00000000
        /*0070*/ 	.short	0x0001
        /*0072*/ 	.short	0x0008
        /*0074*/ 	.byte	0x00, 0xf5, 0x21, 0x00


	//----- nvinfo : EIATTR_KPARAM_INFO
	.align		4
.L_21:
        /*0078*/ 	.byte	0x04, 0x17
        /*007a*/ 	.short	(.L_23 - .L_22)
.L_22:
        /*007c*/ 	.word	0x00000000
        /*0080*/ 	.short	0x0000
        /*0082*/ 	.short	0x0000
        /*0084*/ 	.byte	0x00, 0xf5, 0x21, 0x00


	//----- nvinfo : EIATTR_SPARSE_MMA_MASK
	.align		4
.L_23:
        /*0088*/ 	.byte	0x03, 0x50
        /*008a*/ 	.short	0x0000


	//----- nvinfo : EIATTR_MAXREG_COUNT
	.align		4
        /*008c*/ 	.byte	0x03, 0x1b
        /*008e*/ 	.short	0x00ff


	//----- nvinfo : EIATTR_NUM_BARRIERS
	.align		4
        /*0090*/ 	.byte	0x02, 0x4c
        /*0092*/ 	.byte	0x01
	.zero		1


	//----- nvinfo : EIATTR_MERCURY_ISA_VERSION
	.align		4
        /*0094*/ 	.byte	0x03, 0x5f
        /*0096*/ 	.short	0x0101


	//----- nvinfo : EIATTR_INT_WARP_WIDE_INSTR_OFFSETS
	.align		4
        /*0098*/ 	.byte	0x04, 0x31
        /*009a*/ 	.short	(.L_25 - .L_24)


	//   ....[0]....
.L_24:
        /*009c*/ 	.word	0x00000e70


	//----- nvinfo : EIATTR_COOP_GROUP_MASK_REGIDS
	.align		4
.L_25:
        /*00a0*/ 	.byte	0x04, 0x29
        /*00a2*/ 	.short	(.L_27 - .L_26)


	//   ....[0]....
.L_26:
        /*00a4*/ 	.word	0xffffffff


	//   ....[1]....
        /*00a8*/ 	.word	0xffffffff


	//   ....[2]....
        /*00ac*/ 	.word	0xffffffff


	//   ....[3]....
        /*00b0*/ 	.word	0xffffffff


	//   ....[4]....
        /*00b4*/ 	.word	0xffffffff


	//   ....[5]....
        /*00b8*/ 	.word	0xffffffff


	//   ....[6]....
        /*00bc*/ 	.word	0xffffffff


	//   ....[7]....
        /*00c0*/ 	.word	0xffffffff


	//   ....[8]....
        /*00c4*/ 	.word	0xffffffff


	//   ....[9]....
        /*00c8*/ 	.word	0xffffffff


	//   ....[10]....
        /*00cc*/ 	.word	0xffffffff


	//   ....[11]....
        /*00d0*/ 	.word	0xffffffff


	//   ....[12]....
        /*00d4*/ 	.word	0xffffffff


	//   ....[13]....
        /*00d8*/ 	.word	0xffffffff


	//   ....[14]....
        /*00dc*/ 	.word	0xffffffff


	//   ....[15]....
        /*00e0*/ 	.word	0xffffffff


	//   ....[16]....
        /*00e4*/ 	.word	0xffffffff


	//   ....[17]....
        /*00e8*/ 	.word	0xffffffff


	//   ....[18]....
        /*00ec*/ 	.word	0xffffffff


	//   ....[19]....
        /*00f0*/ 	.word	0xffffffff


	//   ....[20]....
        /*00f4*/ 	.word	0x0500000e


	//   ....[21]....
        /*00f8*/ 	.word	0x0500000e


	//   ....[22]....
        /*00fc*/ 	.word	0x0500000e


	//   ....[23]....
        /*0100*/ 	.word	0x0500000e


	//   ....[24]....
        /*0104*/ 	.word	0x0500000e


	//   ....[25]....
        /*0108*/ 	.word	0x0500000e


	//   ....[26]....
        /*010c*/ 	.word	0x0500000e


	//   ....[27]....
        /*0110*/ 	.word	0x0500000e


	//   ....[28]....
        /*0114*/ 	.word	0x0500000e


	//   ....[29]....
        /*0118*/ 	.word	0x0500000e


	//----- nvinfo : EIATTR_COOP_GROUP_INSTR_OFFSETS
	.align		4
.L_27:
        /*011c*/ 	.byte	0x04, 0x28
        /*011e*/ 	.short	(.L_29 - .L_28)


	//   ....[0]....
.L_28:
        /*0120*/ 	.word	0x00000240


	//   ....[1]....
        /*0124*/ 	.word	0x000002a0


	//   ....[2]....
        /*0128*/ 	.word	0x00000300


	//   ....[3]....
        /*012c*/ 	.word	0x00000360


	//   ....[4]....
        /*0130*/ 	.word	0x000003b0


	//   ....[5]....
        /*0134*/ 	.word	0x00000460


	//   ....[6]....
        /*0138*/ 	.word	0x00000480


	//   ....[7]....
        /*013c*/ 	.word	0x000004a0


	//   ....[8]....
        /*0140*/ 	.word	0x000004c0


	//   ....[9]....
        /*0144*/ 	.word	0x000004e0


	//   ....[10]....
        /*0148*/ 	.word	0x00000720


	//   ....[11]....
        /*014c*/ 	.word	0x00000790


	//   ....[12]....
        /*0150*/ 	.word	0x000007b0


	//   ....[13]....
        /*0154*/ 	.word	0x000007d0


	//   ....[14]....
        /*0158*/ 	.word	0x000007f0


	//   ....[15]....
        /*015c*/ 	.word	0x00000870


	//   ....[16]....
        /*0160*/ 	.word	0x00000890


	//   ....[17]....
        /*0164*/ 	.word	0x000008b0


	//   ....[18]....
        /*0168*/ 	.word	0x000008d0


	//   ....[19]....
        /*016c*/ 	.word	0x000008f0


	//   ....[20]....
        /*0170*/ 	.word	0x00000fb0


	//   ....[21]....
        /*0174*/ 	.word	0x00001020


	//   ....[22]....
        /*0178*/ 	.word	0x00001090


	//   ....[23]....
        /*017c*/ 	.word	0x00001100


	//   ....[24]....
        /*0180*/ 	.word	0x00001170


	//   ....[25]....
        /*0184*/ 	.word	0x000011f0


	//   ....[26]....
        /*0188*/ 	.word	0x00001260


	//   ....[27]....
        /*018c*/ 	.word	0x000012d0


	//   ....[28]....
        /*0190*/ 	.word	0x00001340


	//   ....[29]....
        /*0194*/ 	.word	0x000013b0


	//----- nvinfo : EIATTR_VRC_CTA_INIT_COUNT
	.align		4
.L_29:
        /*0198*/ 	.byte	0x02, 0x4a
	.zero		1
	.zero		1


	//----- nvinfo : EIATTR_EXIT_INSTR_OFFSETS
	.align		4
        /*019c*/ 	.byte	0x04, 0x1c
        /*019e*/ 	.short	(.L_31 - .L_30)


	//   ....[0]....
.L_30:
        /*01a0*/ 	.word	0x00000040


	//   ....[1]....
        /*01a4*/ 	.word	0x00000110


	//   ....[2]....
        /*01a8*/ 	.word	0x00000db0


	//   ....[3]....
        /*01ac*/ 	.word	0x00000f50


	//----- nvinfo : EIATTR_CRS_STACK_SIZE
	.align		4
.L_31:
        /*01b0*/ 	.byte	0x04, 0x1e
        /*01b2*/ 	.short	(.L_33 - .L_32)
.L_32:
        /*01b4*/ 	.word	0x00000000


	//----- nvinfo : EIATTR_CBANK_PARAM_SIZE
	.align		4
.L_33:
        /*01b8*/ 	.byte	0x03, 0x19
        /*01ba*/ 	.short	0x0038


	//----- nvinfo : EIATTR_PARAM_CBANK
	.align		4
        /*01bc*/ 	.byte	0x04, 0x0a
        /*01be*/ 	.short	(.L_35 - .L_34)
	.align		4
.L_34:
        /*01c0*/ 	.word	index@(.nv.constant0._Z35fused_cross_entropy_accuracy_kernelPKfPKllPfS3_Plii)
        /*01c4*/ 	.short	0x0380
        /*01c6*/ 	.short	0x0038


	//----- nvinfo : EIATTR_SW_WAR
	.align		4
.L_35:
        /*01c8*/ 	.byte	0x04, 0x36
        /*01ca*/ 	.short	(.L_37 - .L_36)
.L_36:
        /*01cc*/ 	.word	0x00000008
.L_37:


//--------------------- .nv.callgraph             --------------------------
	.section	.nv.callgraph,"",@"SHT_CUDA_CALLGRAPH"
	.align	4
	.sectionentsize	8
	.align		4
        /*0000*/ 	.word	0x00000000
	.align		4
        /*0004*/ 	.word	0xffffffff
	.align		4
        /*0008*/ 	.word	0x00000000
	.align		4
        /*000c*/ 	.word	0xfffffffe
	.align		4
        /*0010*/ 	.word	0x00000000
	.align		4
        /*0014*/ 	.word	0xfffffffd
	.align		4
        /*0018*/ 	.word	0x00000000
	.align		4
        /*001c*/ 	.word	0xfffffffc


//--------------------- .text._Z35fused_cross_entropy_accuracy_kernelPKfPKllPfS3_Plii --------------------------
	.section	.text._Z35fused_cross_entropy_accuracy_kernelPKfPKllPfS3_Plii,"ax",@progbits
	.align	128
        .global         _Z35fused_cross_entropy_accuracy_kernelPKfPKllPfS3_Plii
        .type           _Z35fused_cross_entropy_accuracy_kernelPKfPKllPfS3_Plii,@function
        .size           _Z35fused_cross_entropy_accuracy_kernelPKfPKllPfS3_Plii,(.L_x_31 - _Z35fused_cross_entropy_accuracy_kernelPKfPKllPfS3_Plii)
        .other          _Z35fused_cross_entropy_accuracy_kernelPKfPKllPfS3_Plii,@"STO_CUDA_ENTRY STV_DEFAULT"
_Z35fused_cross_entropy_accuracy_kernelPKfPKllPfS3_Plii:
.text._Z35fused_cross_entropy_accuracy_kernelPKfPKllPfS3_Plii:
[----:B------:R-:W-:Y:S01]  /*0000*/  LDC R1, c[0x0][0x37c] ;  /* 0x0000df00ff017b82 */ /* 0x000fe20000000800 */
[----:B------:R-:W0:Y:S01]  /*0010*/  S2R R9, SR_CTAID.X ;  /* 0x0000000000097919 */ /* 0x000e220000002500 */
[----:B------:R-:W0:Y:S02]  /*0020*/  LDCU UR4, c[0x0][0x3b0] ;  /* 0x00007600ff0477ac */ /* 0x000e240008000800 */
[----:B0-----:R-:W-:-:S13]  /*0030*/  ISETP.GE.AND P0, PT, R9, UR4, PT ;  /* 0x0000000409007c0c */ /* 0x001fda000bf06270 */
[----:B------:R-:W-:Y:S05]  /*0040*/  @P0 EXIT ;  /* 0x000000000000094d */ /* 0x000fea0003800000 */
[----:B------:R-:W0:Y:S01]  /*0050*/  LDC.64 R2, c[0x0][0x388] ;  /* 0x0000e200ff027b82 */ /* 0x000e220000000a00 */
[----:B------:R-:W1:Y:S07]  /*0060*/  LDCU.64 UR8, c[0x0][0x358] ;  /* 0x00006b00ff0877ac */ /* 0x000e6e0008000a00 */
[----:B------:R-:W2:Y:S08]  /*0070*/  LDC.64 R10, c[0x0][0x390] ;  /* 0x0000e400ff0a7b82 */ /* 0x000eb00000000a00 */
[----:B------:R-:W3:Y:S01]  /*0080*/  LDC R7, c[0x0][0x3b4] ;  /* 0x0000ed00ff077b82 */ /* 0x000ee20000000800 */
[----:B0-----:R-:W-:-:S06]  /*0090*/  IMAD.WIDE.U32 R2, R9, 0x8, R2 ;  /* 0x0000000809027825 */ /* 0x001fcc00078e0002 */
[----:B-1----:R-:W2:Y:S01]  /*00a0*/  LDG.E.64.CONSTANT R2, desc[UR8][R2.64] ;  /* 0x0000000802027981 */ /* 0x002ea2000c1e9b00 */
[----:B---3--:R-:W-:Y:S02]  /*00b0*/  SHF.R.S32.HI R5, RZ, 0x1f, R7 ;  /* 0x0000001fff057819 */ /* 0x008fe40000011407 */
[C---:B--2---:R-:W-:Y:S02]  /*00c0*/  ISETP.EQ.U32.AND P1, PT, R2.reuse, R10, PT ;  /* 0x0000000a0200720c */ /* 0x044fe40003f22070 */
[C---:B------:R-:W-:Y:S02]  /*00d0*/  ISETP.GE.AND P0, PT, R3.reuse, RZ, PT ;  /* 0x000000ff0300720c */ /* 0x040fe40003f06270 */
[----:B------:R-:W-:Y:S02]  /*00e0*/  ISETP.GE.U32.AND P2, PT, R2, R7, PT ;  /* 0x000000070200720c */ /* 0x000fe40003f46070 */
[----:B------:R-:W-:-:S04]  /*00f0*/  ISETP.EQ.OR.EX P0, PT, R3, R11, !P0, P1 ;  /* 0x0000000b0300720c */ /* 0x000fc80004702710 */
[----:B------:R-:W-:-:S13]  /*0100*/  ISETP.GE.OR.EX P0, PT, R3, R5, P0, P2 ;  /* 0x000000050300720c */ /* 0x000fda0000706720 */
[----:B------:R-:W-:Y:S05]  /*0110*/  @P0 EXIT ;  /* 0x000000000000094d */ /* 0x000fea0003800000 */
[----:B------:R-:W0:Y:S01]  /*0120*/  S2R R0, SR_TID.X ;  /* 0x0000000000007919 */ /* 0x000e220000002100 */
[----:B------:R-:W1:Y:S01]  /*0130*/  LDC.64 R4, c[0x0][0x380] ;  /* 0x0000e000ff047b82 */ /* 0x000e620000000a00 */
[-C--:B------:R-:W-:Y:S01]  /*0140*/  IMAD R9, R9, R7.reuse, RZ ;  /* 0x0000000709097224 */ /* 0x080fe200078e02ff */
[----:B------:R-:W-:Y:S01]  /*0150*/  BSSY.RECONVERGENT B0, `(.L_x_0) ;  /* 0x000000e000007945 */ /* 0x000fe20003800200 */
[----:B------:R-:W-:Y:S02]  /*0160*/  IMAD.MOV.U32 R10, RZ, RZ, -0x800001 ;  /* 0xff7fffffff0a7424 */ /* 0x000fe400078e00ff */
[----:B-1----:R-:W-:Y:S01]  /*0170*/  IMAD.WIDE R4, R9, 0x4, R4 ;  /* 0x0000000409047825 */ /* 0x002fe200078e0204 */
[----:B0-----:R-:W-:-:S13]  /*0180*/  ISETP.GE.AND P1, PT, R0, R7, PT ;  /* 0x000000070000720c */ /* 0x001fda0003f26270 */
[----:B------:R-:W-:Y:S05]  /*0190*/  @P1 BRA `(.L_x_1) ;  /* 0x0000000000241947 */ /* 0x000fea0003800000 */
[----:B------:R-:W0:Y:S01]  /*01a0*/  LDC R11, c[0x0][0x360] ;  /* 0x0000d800ff0b7b82 */ /* 0x000e220000000800 */
[----:B------:R-:W-:Y:S01]  /*01b0*/  IMAD.MOV.U32 R10, RZ, RZ, -0x800001 ;  /* 0xff7fffffff0a7424 */ /* 0x000fe200078e00ff */
[----:B------:R-:W-:-:S07]  /*01c0*/  MOV R6, R0 ;  /* 0x0000000000067202 */ /* 0x000fce0000000f00 */
.L_x_2:
[----:B------:R-:W-:-:S06]  /*01d0*/  IMAD.WIDE R8, R6, 0x4, R4 ;  /* 0x0000000406087825 */ /* 0x000fcc00078e0204 */
[----:B------:R-:W2:Y:S01]  /*01e0*/  LDG.E.CONSTANT R9, desc[UR8][R8.64] ;  /* 0x0000000808097981 */ /* 0x000ea2000c1e9900 */
[----:B0-----:R-:W-:-:S05]  /*01f0*/  IMAD.IADD R6, R11, 0x1, R6 ;  /* 0x000000010b067824 */ /* 0x001fca00078e0206 */
[----:B------:R-:W-:Y:S02]  /*0200*/  ISETP.GE.AND P0, PT, R6, R7, PT ;  /* 0x000000070600720c */ /* 0x000fe40003f06270 */
[----:B--2---:R-:W-:-:S11]  /*0210*/  FMNMX R10, R9, R10, !PT ;  /* 0x0000000a090a7209 */ /* 0x004fd60007800000 */
[----:B------:R-:W-:Y:S05]  /*0220*/  @!P0 BRA `(.L_x_2) ;  /* 0xfffffffc00e88947 */ /* 0x000fea000383ffff */
.L_x_1:
[----:B------:R-:W-:Y:S05]  /*0230*/  BSYNC.RECONVERGENT B0 ;  /* 0x0000000000007941 */ /* 0x000fea0003800200 */
.L_x_0:
[----:B------:R-:W0:Y:S01]  /*0240*/  SHFL.DOWN PT, R9, R10, 0x10, 0x1f ;  /* 0x0a001f000a097f89 */ /* 0x000e2200000e0000 */
[----:B------:R-:W1:Y:S01]  /*0250*/  LDCU UR5, c[0x0][0x360] ;  /* 0x00006c00ff0577ac */ /* 0x000e620008000800 */
[----:B------:R-:W-:Y:S01]  /*0260*/  ISETP.GT.U32.AND P3, PT, R0, 0x1f, PT ;  /* 0x0000001f0000780c */ /* 0x000fe20003f64070 */
[----:B-1----:R-:W-:Y:S01]  /*0270*/  USHF.R.U32.HI UR4, URZ, 0x5, UR5 ;  /* 0x00000005ff047899 */ /* 0x002fe20008011605 */
[----:B0-----:R-:W-:-:S05]  /*0280*/  FMNMX R9, R9, R10, !PT ;  /* 0x0000000a09097209 */ /* 0x001fca0007800000 */
[----:B------:R-:W-:Y:S01]  /*0290*/  ISETP.GE.U32.AND P2, PT, R0, UR4, PT ;  /* 0x0000000400007c0c */ /* 0x000fe2000bf46070 */
[----:B------:R-:W0:-:S12]  /*02a0*/  SHFL.DOWN PT, R6, R9, 0x8, 0x1f ;  /* 0x09001f0009067f89 */ /* 0x000e1800000e0000 */
[----:B------:R-:W1:Y:S01]  /*02b0*/  @!P2 S2R R15, SR_CgaCtaId ;  /* 0x00000000000fa919 */ /* 0x000e620000008800 */
[----:B------:R-:W-:-:S04]  /*02c0*/  @!P2 MOV R10, 0x400 ;  /* 0x00000400000aa802 */ /* 0x000fc80000000f00 */
[----:B------:R-:W-:Y:S02]  /*02d0*/  @!P2 IADD3 R10, PT, PT, R10, 0x80, RZ ;  /* 0x000000800a0aa810 */ /* 0x000fe40007ffe0ff */
[----:B0-----:R-:W-:Y:S02]  /*02e0*/  FMNMX R8, R9, R6, !PT ;  /* 0x0000000609087209 */ /* 0x001fe40007800000 */
[----:B------:R-:W-:-:S03]  /*02f0*/  LOP3.LUT P0, R6, R0, 0x1f, RZ, 0xc0, !PT ;  /* 0x0000001f00067812 */ /* 0x000fc6000780c0ff */
[----:B------:R-:W0:Y:S10]  /*0300*/  SHFL.DOWN PT, R11, R8, 0x4, 0x1f ;  /* 0x08801f00080b7f89 */ /* 0x000e3400000e0000 */
[----:B------:R-:W2:Y:S01]  /*0310*/  @!P0 S2R R13, SR_CgaCtaId ;  /* 0x00000000000d8919 */ /* 0x000ea20000008800 */
[----:B-1----:R-:W-:-:S05]  /*0320*/  @!P2 LEA R15, R15, R10, 0x18 ;  /* 0x0000000a0f0fa211 */ /* 0x002fca00078ec0ff */
[----:B------:R-:W-:Y:S01]  /*0330*/  @!P2 IMAD R10, R6, 0x4, R15 ;  /* 0x00000004060aa824 */ /* 0x000fe200078e020f */
[----:B0-----:R-:W-:Y:S02]  /*0340*/  FMNMX R11, R8, R11, !PT ;  /* 0x0000000b080b7209 */ /* 0x001fe40007800000 */
[----:B------:R-:W-:-:S03]  /*0350*/  @!P0 MOV R8, 0x400 ;  /* 0x0000040000088802 */ /* 0x000fc60000000f00 */
[----:B------:R-:W0:Y:S02]  /*0360*/  SHFL.DOWN PT, R12, R11, 0x2, 0x1f ;  /* 0x08401f000b0c7f89 */ /* 0x000e2400000e0000 */
[----:B------:R-:W-:Y:S01]  /*0370*/  @!P0 VIADD R8, R8, 0x80 ;  /* 0x0000008008088836 */ /* 0x000fe20000000000 */
[----:B0-----:R-:W-:-:S04]  /*0380*/  FMNMX R12, R11, R12, !PT ;  /* 0x0000000c0b0c7209 */ /* 0x001fc80007800000 */
[----:B--2---:R-:W-:Y:S01]  /*0390*/  @!P0 LEA R11, R13, R8, 0x18 ;  /* 0x000000080d0b8211 */ /* 0x004fe200078ec0ff */
[----:B------:R-:W-:Y:S01]  /*03a0*/  IMAD.MOV.U32 R8, RZ, RZ, -0x800001 ;  /* 0xff7fffffff087424 */ /* 0x000fe200078e00ff */
[----:B------:R-:W0:Y:S02]  /*03b0*/  SHFL.DOWN PT, R9, R12, 0x1, 0x1f ;  /* 0x08201f000c097f89 */ /* 0x000e2400000e0000 */
[----:B------:R-:W-:Y:S02]  /*03c0*/  @!P0 LEA.HI R11, R0, R11, RZ, 0x1d ;  /* 0x0000000b000b8211 */ /* 0x000fe400078fe8ff */
[----:B0-----:R-:W-:Y:S02]  /*03d0*/  FMNMX R14, R12, R9, !PT ;  /* 0x000000090c0e7209 */ /* 0x001fe40007800000 */
[----:B------:R-:W-:-:S03]  /*03e0*/  MOV R9, UR5 ;  /* 0x0000000500097c02 */ /* 0x000fc60008000f00 */
[----:B------:R0:W-:Y:S01]  /*03f0*/  @!P0 STS [R11], R14 ;  /* 0x0000000e0b008388 */ /* 0x0001e20000000800 */
[----:B------:R-:W-:Y:S01]  /*0400*/  BAR.SYNC.DEFER_BLOCKING 0x0 ;  /* 0x0000000000007b1d */ /* 0x000fe20000010000 */
[----:B------:R-:W-:-:S05]  /*0410*/  PLOP3.LUT P0, PT, PT, PT, PT, 0x8, 0x80 ;  /* 0x000000000080781c */ /* 0x000fca0003f0e170 */
[----:B------:R0:W1:Y:S01]  /*0420*/  @!P2 LDS R8, [R10] ;  /* 0x000000000a08a984 */ /* 0x0000620000000800 */
[----:B------:R-:W-:Y:S07]  /*0430*/  @P3 BRA `(.L_x_3) ;  /* 0x0000000000483947 */ /* 0x000fee0003800000 */
[----:B------:R-:W-:-:S03]  /*0440*/  UMOV UR4, 0xffffffff ;  /* 0xffffffff00047882 */ /* 0x000fc60000000000 */
[----:B------:R-:W-:Y:S05]  /*0450*/  BRA.DIV UR4, `(.L_x_4) ;  /* 0x0000000a04c07947 */ /* 0x000fea000b800000 */
[----:B01----:R-:W0:Y:S02]  /*0460*/  SHFL.DOWN PT, R11, R8, 0x10, 0x1f ;  /* 0x0a001f00080b7f89 */ /* 0x003e2400000e0000 */
[----:B0-----:R-:W-:-:S05]  /*0470*/  FMNMX R11, R11, R8, !PT ;  /* 0x000000080b0b7209 */ /* 0x001fca0007800000 */
[----:B------:R-:W0:Y:S02]  /*0480*/  SHFL.DOWN PT, R10, R11, 0x8, 0x1f ;  /* 0x09001f000b0a7f89 */ /* 0x000e2400000e0000 */
[----:B0-----:R-:W-:-:S05]  /*0490*/  FMNMX R10, R11, R10, !PT ;  /* 0x0000000a0b0a7209 */ /* 0x001fca0007800000 */
[----:B------:R-:W0:Y:S02]  /*04a0*/  SHFL.DOWN PT, R13, R10, 0x4, 0x1f ;  /* 0x08801f000a0d7f89 */ /* 0x000e2400000e0000 */
[----:B0-----:R-:W-:-:S05]  /*04b0*/  FMNMX R13, R10, R13, !PT ;  /* 0x0000000d0a0d7209 */ /* 0x001fca0007800000 */
[----:B------:R-:W0:Y:S02]  /*04c0*/  SHFL.DOWN PT, R12, R13, 0x2, 0x1f ;  /* 0x08401f000d0c7f89 */ /* 0x000e2400000e0000 */
[----:B0-----:R-:W-:-:S05]  /*04d0*/  FMNMX R12, R13, R12, !PT ;  /* 0x0000000c0d0c7209 */ /* 0x001fca0007800000 */
[----:B------:R0:W1:Y:S02]  /*04e0*/  SHFL.DOWN PT, R15, R12, 0x1, 0x1f ;  /* 0x08201f000c0f7f89 */ /* 0x00006400000e0000 */
.L_x_23:
[----:B------:R-:W-:Y:S02]  /*04f0*/  ISETP.NE.AND P4, PT, R0, RZ, PT ;  /* 0x000000ff0000720c */ /* 0x000fe40003f85270 */
[----:B-1----:R-:W-:-:S11]  /*0500*/  FMNMX R15, R12, R15, !PT ;  /* 0x0000000f0c0f7209 */ /* 0x002fd60007800000 */
[----:B------:R-:W1:Y:S01]  /*0510*/  @!P4 S2R R11, SR_CgaCtaId ;  /* 0x00000000000bc919 */ /* 0x000e620000008800 */
[----:B------:R-:W-:Y:S02]  /*0520*/  @!P4 MOV R8, 0x400 ;  /* 0x000004000008c802 */ /* 0x000fe40000000f00 */
[----:B------:R-:W-:Y:S02]  /*0530*/  @!P4 PLOP3.LUT P0, PT, PT, PT, PT, 0x80, 0x8 ;  /* 0x000000000008c81c */ /* 0x000fe40003f0f070 */
[----:B-1----:R-:W-:-:S05]  /*0540*/  @!P4 LEA R8, R11, R8, 0x18 ;  /* 0x000000080b08c211 */ /* 0x002fca00078ec0ff */
[----:B------:R2:W-:Y:S06]  /*0550*/  @!P4 STS [R8+0x100], R15 ;  /* 0x0001000f0800c388 */ /* 0x0005ec0000000800 */
.L_x_3:
[----:B------:R-:W-:Y:S05]  /*0560*/  WARPSYNC.ALL ;  /* 0x0000000000007948 */ /* 0x000fea0003800000 */
[----:B------:R-:W3:Y:S08]  /*0570*/  S2UR UR5, SR_CgaCtaId ;  /* 0x00000000000579c3 */ /* 0x000ef00000008800 */
[----:B------:R-:W-:Y:S01]  /*0580*/  BAR.SYNC.DEFER_BLOCKING 0x0 ;  /* 0x0000000000007b1d */ /* 0x000fe20000010000 */
[----:B0-----:R-:W-:-:S05]  /*0590*/  IMAD.MOV.U32 R12, RZ, RZ, RZ ;  /* 0x000000ffff0c7224 */ /* 0x001fca00078e00ff */
[----:B------:R-:W-:Y:S01]  /*05a0*/  UMOV UR4, 0x400 ;  /* 0x0000040000047882 */ /* 0x000fe20000000000 */
[----:B------:R-:W-:Y:S01]  /*05b0*/  BSSY.RECONVERGENT B0, `(.L_x_5) ;  /* 0x0000016000007945 */ /* 0x000fe20003800200 */
[----:B---3--:R-:W-:-:S09]  /*05c0*/  ULEA UR6, UR5, UR4, 0x18 ;  /* 0x0000000405067291 */ /* 0x008fd2000f8ec0ff */
[----:B-12---:R-:W0:Y:S01]  /*05d0*/  LDS R8, [UR6+0x100] ;  /* 0x00010006ff087984 */ /* 0x006e220008000800 */
[----:B------:R-:W-:Y:S05]  /*05e0*/  @P1 BRA `(.L_x_6) ;  /* 0x0000000000481947 */ /* 0x000fea0003800000 */
[----:B------:R-:W-:Y:S01]  /*05f0*/  IMAD.MOV.U32 R12, RZ, RZ, RZ ;  /* 0x000000ffff0c7224 */ /* 0x000fe200078e00ff */
[----:B------:R-:W-:-:S07]  /*0600*/  MOV R14, R0 ;  /* 0x00000000000e7202 */ /* 0x000fce0000000f00 */
.L_x_7:
[----:B------:R-:W-:-:S06]  /*0610*/  IMAD.WIDE R10, R14, 0x4, R4 ;  /* 0x000000040e0a7825 */ /* 0x000fcc00078e0204 */
[----:B------:R-:W0:Y:S01]  /*0620*/  LDG.E.CONSTANT R11, desc[UR8][R10.64] ;  /* 0x000000080a0b7981 */ /* 0x000e22000c1e9900 */
[----:B------:R-:W-:Y:S01]  /*0630*/  IMAD.MOV.U32 R16, RZ, RZ, 0x3bbb989d ;  /* 0x3bbb989dff107424 */ /* 0x000fe200078e00ff */
[----:B------:R-:W-:Y:S01]  /*0640*/  IADD3 R14, PT, PT, R9, R14, RZ ;  /* 0x0000000e090e7210 */ /* 0x000fe20007ffe0ff */
[----:B------:R-:W-:-:S03]  /*0650*/  IMAD.MOV.U32 R18, RZ, RZ, 0x437c0000 ;  /* 0x437c0000ff127424 */ /* 0x000fc600078e00ff */
[----:B------:R-:W-:Y:S01]  /*0660*/  ISETP.GE.AND P4, PT, R14, R7, PT ;  /* 0x000000070e00720c */ /* 0x000fe20003f86270 */
[----:B0-----:R-:W-:-:S04]  /*0670*/  FADD R13, -R8, R11 ;  /* 0x0000000b080d7221 */ /* 0x001fc80000000100 */
[----:B------:R-:W-:-:S04]  /*0680*/  FFMA.SAT R15, R13, R16, 0.5 ;  /* 0x3f0000000d0f7423 */ /* 0x000fc80000002010 */
[----:B------:R-:W-:-:S04]  /*0690*/  FFMA.RM R15, R15, R18, 12582913 ;  /* 0x4b4000010f0f7423 */ /* 0x000fc80000004012 */
[C---:B------:R-:W-:Y:S01]  /*06a0*/  FADD R16, R15.reuse, -12583039 ;  /* 0xcb40007f0f107421 */ /* 0x040fe20000000000 */
[----:B------:R-:W-:-:S03]  /*06b0*/  IMAD.SHL.U32 R15, R15, 0x800000, RZ ;  /* 0x008000000f0f7824 */ /* 0x000fc600078e00ff */
[----:B------:R-:W-:-:S04]  /*06c0*/  FFMA R16, R13, 1.4426950216293334961, -R16 ;  /* 0x3fb8aa3b0d107823 */ /* 0x000fc80000000810 */
[----:B------:R-:W-:-:S06]  /*06d0*/  FFMA R16, R13, 1.925963033500011079e-08, R16 ;  /* 0x32a570600d107823 */ /* 0x000fcc0000000010 */
[----:B------:R-:W0:Y:S02]  /*06e0*/  MUFU.EX2 R16, R16 ;  /* 0x0000001000107308 */ /* 0x000e240000000800 */
[----:B0-----:R-:W-:Y:S01]  /*06f0*/  FFMA R12, R15, R16, R12 ;  /* 0x000000100f0c7223 */ /* 0x001fe2000000000c */
[----:B------:R-:W-:Y:S06]  /*0700*/  @!P4 BRA `(.L_x_7) ;  /* 0xfffffffc00c0c947 */ /* 0x000fec000383ffff */
.L_x_6:
[----:B------:R-:W-:Y:S05]  /*0710*/  BSYNC.RECONVERGENT B0 ;  /* 0x0000000000007941 */ /* 0x000fea0003800200 */
.L_x_5:
[----:B------:R-:W1:Y:S01]  /*0720*/  SHFL.DOWN PT, R11, R12, 0x10, 0x1f ;  /* 0x0a001f000c0b7f89 */ /* 0x000e6200000e0000 */
[C---:B------:R-:W-:Y:S01]  /*0730*/  ISETP.NE.AND P4, PT, R6.reuse, RZ, PT ;  /* 0x000000ff0600720c */ /* 0x040fe20003f85270 */
[----:B------:R-:W-:Y:S01]  /*0740*/  BSSY B0, `(.L_x_8) ;  /* 0x000001d000007945 */ /* 0x000fe20003800000 */
[----:B------:R-:W-:-:S11]  /*0750*/  @!P2 LEA R6, R6, UR6, 0x2 ;  /* 0x000000060606ac11 */ /* 0x000fd6000f8e10ff */
[----:B------:R-:W-:Y:S01]  /*0760*/  @!P4 LEA.HI R16, R0, UR6, RZ, 0x1d ;  /* 0x000000060010cc11 */ /* 0x000fe2000f8fe8ff */
[----:B-1----:R-:W-:Y:S01]  /*0770*/  FADD R11, R11, R12 ;  /* 0x0000000c0b0b7221 */ /* 0x002fe20000000000 */
[----:B------:R-:W-:-:S04]  /*0780*/  IMAD.MOV.U32 R12, RZ, RZ, RZ ;  /* 0x000000ffff0c7224 */ /* 0x000fc800078e00ff */
[----:B------:R-:W1:Y:S02]  /*0790*/  SHFL.DOWN PT, R10, R11, 0x8, 0x1f ;  /* 0x09001f000b0a7f89 */ /* 0x000e6400000e0000 */
[----:B-1----:R-:W-:-:S05]  /*07a0*/  FADD R10, R11, R10 ;  /* 0x0000000a0b0a7221 */ /* 0x002fca0000000000 */
[----:B------:R-:W1:Y:S02]  /*07b0*/  SHFL.DOWN PT, R13, R10, 0x4, 0x1f ;  /* 0x08801f000a0d7f89 */ /* 0x000e6400000e0000 */
[----:B-1----:R-:W-:-:S05]  /*07c0*/  FADD R13, R10, R13 ;  /* 0x0000000d0a0d7221 */ /* 0x002fca0000000000 */
[----:B------:R-:W1:Y:S02]  /*07d0*/  SHFL.DOWN PT, R14, R13, 0x2, 0x1f ;  /* 0x08401f000d0e7f89 */ /* 0x000e6400000e0000 */
[----:B-1----:R-:W-:-:S05]  /*07e0*/  FADD R14, R13, R14 ;  /* 0x0000000e0d0e7221 */ /* 0x002fca0000000000 */
[----:B------:R-:W1:Y:S02]  /*07f0*/  SHFL.DOWN PT, R15, R14, 0x1, 0x1f ;  /* 0x08201f000e0f7f89 */ /* 0x000e6400000e0000 */
[----:B-1----:R-:W-:-:S05]  /*0800*/  FADD R15, R14, R15 ;  /* 0x0000000f0e0f7221 */ /* 0x002fca0000000000 */
[----:B------:R1:W-:Y:S01]  /*0810*/  @!P4 STS [R16], R15 ;  /* 0x0000000f1000c388 */ /* 0x0003e20000000800 */
[----:B------:R-:W-:Y:S06]  /*0820*/  BAR.SYNC.DEFER_BLOCKING 0x0 ;  /* 0x0000000000007b1d */ /* 0x000fec0000010000 */
[----:B------:R1:W2:Y:S01]  /*0830*/  @!P2 LDS R12, [R6] ;  /* 0x00000000060ca984 */ /* 0x0002a20000000800 */
[----:B------:R-:W-:Y:S05]  /*0840*/  @P3 BRA `(.L_x_9) ;  /* 0x0000000000303947 */ /* 0x000fea0003800000 */
[----:B------:R-:W-:-:S03]  /*0850*/  UMOV UR7, 0xffffffff ;  /* 0xffffffff00077882 */ /* 0x000fc60000000000 */
[----:B------:R-:W-:Y:S05]  /*0860*/  BRA.DIV UR7, `(.L_x_10) ;  /* 0x0000000a074c7947 */ /* 0x000fea000b800000 */
[----:B--2---:R-:W2:Y:S02]  /*0870*/  SHFL.DOWN PT, R11, R12, 0x10, 0x1f ;  /* 0x0a001f000c0b7f89 */ /* 0x004ea400000e0000 */
[----:B--2---:R-:W-:-:S05]  /*0880*/  FADD R11, R12, R11 ;  /* 0x0000000b0c0b7221 */ /* 0x004fca0000000000 */
[----:B-1----:R-:W1:Y:S02]  /*0890*/  SHFL.DOWN PT, R6, R11, 0x8, 0x1f ;  /* 0x09001f000b067f89 */ /* 0x002e6400000e0000 */
[----:B-1----:R-:W-:-:S05]  /*08a0*/  FADD R6, R11, R6 ;  /* 0x000000060b067221 */ /* 0x002fca0000000000 */
[----:B------:R-:W1:Y:S02]  /*08b0*/  SHFL.DOWN PT, R13, R6, 0x4, 0x1f ;  /* 0x08801f00060d7f89 */ /* 0x000e6400000e0000 */
[----:B-1----:R-:W-:-:S05]  /*08c0*/  FADD R13, R6, R13 ;  /* 0x0000000d060d7221 */ /* 0x002fca0000000000 */
[----:B------:R-:W1:Y:S02]  /*08d0*/  SHFL.DOWN PT, R10, R13, 0x2, 0x1f ;  /* 0x08401f000d0a7f89 */ /* 0x000e6400000e0000 */
[----:B-1----:R-:W-:-:S05]  /*08e0*/  FADD R10, R13, R10 ;  /* 0x0000000a0d0a7221 */ /* 0x002fca0000000000 */
[----:B------:R1:W2:Y:S02]  /*08f0*/  SHFL.DOWN PT, R15, R10, 0x1, 0x1f ;  /* 0x08201f000a0f7f89 */ /* 0x0002a400000e0000 */
.L_x_29:
[----:B--2---:R-:W-:-:S07]  /*0900*/  FADD R12, R10, R15 ;  /* 0x0000000f0a0c7221 */ /* 0x004fce0000000000 */
.L_x_9:
[----:B------:R-:W-:Y:S05]  /*0910*/  BSYNC B0 ;  /* 0x0000000000007941 */ /* 0x000fea0003800000 */
.L_x_8:
[----:B--2---:R-:W-:Y:S01]  /*0920*/  @P0 STS [UR6+0x104], R12 ;  /* 0x0001040cff000988 */ /* 0x004fe20008000806 */
[----:B------:R-:W-:Y:S05]  /*0930*/  WARPSYNC.ALL ;  /* 0x0000000000007948 */ /* 0x000fea0003800000 */
[----:B------:R-:W-:Y:S01]  /*0940*/  BAR.SYNC.DEFER_BLOCKING 0x0 ;  /* 0x0000000000007b1d */ /* 0x000fe20000010000 */
[----:B-1----:R-:W-:-:S04]  /*0950*/  LEA R10, P2, R2, R4, 0x2 ;  /* 0x00000004020a7211 */ /* 0x002fc800078410ff */
[----:B------:R-:W-:Y:S01]  /*0960*/  LEA.HI.X R11, R2, R5, R3, 0x2, P2 ;  /* 0x00000005020b7211 */ /* 0x000fe200010f1403 */
[----:B------:R-:W-:-:S04]  /*0970*/  IMAD.MOV.U32 R17, RZ, RZ, 0x3e055027 ;  /* 0x3e055027ff117424 */ /* 0x000fc800078e00ff */
[----:B------:R1:W5:Y:S01]  /*0980*/  LDG.E.CONSTANT R13, desc[UR8][R10.64] ;  /* 0x000000080a0d7981 */ /* 0x000362000c1e9900 */
[----:B------:R-:W-:Y:S01]  /*0990*/  BSSY.RECONVERGENT B0, `(.L_x_11) ;  /* 0x000001c000007945 */ /* 0x000fe20003800200 */
[----:B-1----:R-:W-:Y:S02]  /*09a0*/  IMAD.MOV.U32 R10, RZ, RZ, -0x800001 ;  /* 0xff7fffffff0a7424 */ /* 0x002fe400078e00ff */
[----:B------:R-:W1:Y:S02]  /*09b0*/  LDS R6, [UR6+0x104] ;  /* 0x00010406ff067984 */ /* 0x000e640008000800 */
[----:B-1----:R-:W-:-:S05]  /*09c0*/  FADD R6, R6, 1.00000001335143196e-10 ;  /* 0x2edbe6ff06067421 */ /* 0x002fca0000000000 */
[----:B------:R-:W-:-:S13]  /*09d0*/  FSETP.GEU.AND P2, PT, R6, 1.175494350822287508e-38, PT ;  /* 0x008000000600780b */ /* 0x000fda0003f4e000 */
[----:B------:R-:W-:-:S05]  /*09e0*/  @!P2 FMUL R6, R6, 8388608 ;  /* 0x4b0000000606a820 */ /* 0x000fca0000400000 */
[----:B------:R-:W-:-:S04]  /*09f0*/  IADD3 R15, PT, PT, R6, -0x3f2aaaab, RZ ;  /* 0xc0d55555060f7810 */ /* 0x000fc80007ffe0ff */
[----:B------:R-:W-:-:S05]  /*0a00*/  LOP3.LUT R15, R15, 0xff800000, RZ, 0xc0, !PT ;  /* 0xff8000000f0f7812 */ /* 0x000fca00078ec0ff */
[----:B------:R-:W-:-:S04]  /*0a10*/  IMAD.IADD R12, R6, 0x1, -R15 ;  /* 0x00000001060c7824 */ /* 0x000fc800078e0a0f */
[----:B------:R-:W-:-:S04]  /*0a20*/  FADD R12, R12, -1 ;  /* 0xbf8000000c0c7421 */ /* 0x000fc80000000000 */
[----:B------:R-:W-:-:S04]  /*0a30*/  FFMA R11, R12, -R17, 0.14084610342979431152 ;  /* 0x3e1039f60c0b7423 */ /* 0x000fc80000000811 */
[----:B------:R-:W-:-:S04]  /*0a40*/  FFMA R11, R12, R11, -0.12148627638816833496 ;  /* 0xbdf8cdcc0c0b7423 */ /* 0x000fc8000000000b */
[----:B------:R-:W-:-:S04]  /*0a50*/  FFMA R11, R12, R11, 0.13980610668659210205 ;  /* 0x3e0f29550c0b7423 */ /* 0x000fc8000000000b */
[----:B------:R-:W-:Y:S01]  /*0a60*/  FFMA R17, R12, R11, -0.16684235632419586182 ;  /* 0xbe2ad8b90c117423 */ /* 0x000fe2000000000b */
[----:B------:R-:W-:-:S03]  /*0a70*/  HFMA2 R11, -RZ, RZ, 0, 0 ;  /* 0x00000000ff0b7431 */ /* 0x000fc600000001ff */
[----:B------:R-:W-:Y:S01]  /*0a80*/  FFMA R19, R12, R17, 0.20012299716472625732 ;  /* 0x3e4ced0b0c137423 */ /* 0x000fe20000000011 */
[----:B------:R-:W-:Y:S06]  /*0a90*/  @P1 BRA `(.L_x_12) ;  /* 0x00000000002c1947 */ /* 0x000fec0003800000 */
[----:B------:R-:W-:Y:S01]  /*0aa0*/  IMAD.MOV.U32 R14, RZ, RZ, R0 ;  /* 0x000000ffff0e7224 */ /* 0x000fe200078e0000 */
[----:B------:R-:W-:Y:S01]  /*0ab0*/  MOV R10, 0xff7fffff ;  /* 0xff7fffff000a7802 */ /* 0x000fe20000000f00 */
[----:B------:R-:W-:-:S07]  /*0ac0*/  IMAD.MOV.U32 R11, RZ, RZ, RZ ;  /* 0x000000ffff0b7224 */ /* 0x000fce00078e00ff */
.L_x_13:
[----:B------:R-:W-:-:S06]  /*0ad0*/  IMAD.WIDE R16, R14, 0x4, R4 ;  /* 0x000000040e107825 */ /* 0x000fcc00078e0204 */
[----:B------:R-:W2:Y:S02]  /*0ae0*/  LDG.E.CONSTANT R17, desc[UR8][R16.64] ;  /* 0x0000000810117981 */ /* 0x000ea4000c1e9900 */
[----:B--2---:R-:W-:-:S04]  /*0af0*/  FSETP.GT.AND P1, PT, R17, R10, PT ;  /* 0x0000000a1100720b */ /* 0x004fc80003f24000 */
[----:B------:R-:W-:Y:S01]  /*0b00*/  SEL R11, R14, R11, P1 ;  /* 0x0000000b0e0b7207 */ /* 0x000fe20000800000 */
[----:B------:R-:W-:Y:S01]  /*0b10*/  IMAD.IADD R14, R9, 0x1, R14 ;  /* 0x00000001090e7824 */ /* 0x000fe200078e020e */
[----:B------:R-:W-:-:S04]  /*0b20*/  FSEL R10, R17, R10, P1 ;  /* 0x0000000a110a7208 */ /* 0x000fc80000800000 */
[----:B------:R-:W-:-:S13]  /*0b30*/  ISETP.GE.AND P3, PT, R14, R7, PT ;  /* 0x000000070e00720c */ /* 0x000fda0003f66270 */
[----:B------:R-:W-:Y:S05]  /*0b40*/  @!P3 BRA `(.L_x_13) ;  /* 0xfffffffc00e0b947 */ /* 0x000fea000383ffff */
.L_x_12:
[----:B------:R-:W-:Y:S05]  /*0b50*/  BSYNC.RECONVERGENT B0 ;  /* 0x0000000000007941 */ /* 0x000fea0003800200 */
.L_x_11:
[----:B------:R-:W-:Y:S01]  /*0b60*/  FFMA R19, R12, R19, -0.24999669194221496582 ;  /* 0xbe7fff220c137423 */ /* 0x000fe20000000013 */
[----:B------:R-:W-:Y:S01]  /*0b70*/  ISETP.GT.U32.AND P1, PT, R6, 0x7f7fffff, PT ;  /* 0x7f7fffff0600780c */ /* 0x000fe20003f24070 */
[----:B------:R-:W-:Y:S01]  /*0b80*/  UIADD3 UR4, UPT, UPT, UR4, 0x108, URZ ;  /* 0x0000010804047890 */ /* 0x000fe2000fffe0ff */
[----:B------:R-:W-:Y:S01]  /*0b90*/  FSEL R4, RZ, -23, P2 ;  /* 0xc1b80000ff047808 */ /* 0x000fe20001000000 */
[C---:B------:R-:W-:Y:S01]  /*0ba0*/  FFMA R19, R12.reuse, R19, 0.33333182334899902344 ;  /* 0x3eaaaa780c137423 */ /* 0x040fe20000000013 */
[----:B------:R-:W-:Y:S01]  /*0bb0*/  I2FP.F32.S32 R15, R15 ;  /* 0x0000000f000f7245 */ /* 0x000fe20000201400 */
[----:B------:R-:W-:Y:S01]  /*0bc0*/  ULEA UR4, UR5, UR4, 0x18 ;  /* 0x0000000405047291 */ /* 0x000fe2000f8ec0ff */
[----:B------:R-:W-:Y:S01]  /*0bd0*/  MOV R5, 0x7f800000 ;  /* 0x7f80000000057802 */ /* 0x000fe20000000f00 */
[----:B------:R-:W-:Y:S01]  /*0be0*/  FFMA R19, R12, R19, -0.5 ;  /* 0xbf0000000c137423 */ /* 0x000fe20000000013 */
[----:B------:R-:W-:Y:S01]  /*0bf0*/  ISETP.GE.U32.AND P2, PT, R9, 0x2, PT ;  /* 0x000000020900780c */ /* 0x000fe20003f46070 */
[----:B------:R-:W-:Y:S01]  /*0c00*/  FFMA R4, R15, 1.1920928955078125e-07, R4 ;  /* 0x340000000f047823 */ /* 0x000fe20000000004 */
[----:B0----5:R-:W-:Y:S01]  /*0c10*/  FADD R13, -R8, R13 ;  /* 0x0000000d080d7221 */ /* 0x021fe20000000100 */
[----:B------:R-:W-:Y:S01]  /*0c20*/  FMUL R19, R12, R19 ;  /* 0x000000130c137220 */ /* 0x000fe20000400000 */
[----:B------:R-:W-:-:S03]  /*0c30*/  LEA R14, R0, UR4, 0x3 ;  /* 0x00000004000e7c11 */ /* 0x000fc6000f8e18ff */
[----:B------:R-:W-:Y:S02]  /*0c40*/  FFMA R19, R12, R19, R12 ;  /* 0x000000130c137223 */ /* 0x000fe4000000000c */
[----:B------:R0:W-:Y:S02]  /*0c50*/  STS.64 [R14], R10 ;  /* 0x0000000a0e007388 */ /* 0x0001e40000000a00 */
[----:B------:R-:W-:Y:S01]  /*0c60*/  FFMA R4, R4, 0.69314718246459960938, R19 ;  /* 0x3f31721804047823 */ /* 0x000fe20000000013 */
[C---:B------:R-:W-:Y:S01]  /*0c70*/  @P1 FFMA R4, R6.reuse, R5, +INF ;  /* 0x7f80000006041423 */ /* 0x040fe20000000005 */
[----:B------:R-:W-:Y:S01]  /*0c80*/  BAR.SYNC.DEFER_BLOCKING 0x0 ;  /* 0x0000000000007b1d */ /* 0x000fe20000010000 */
[----:B------:R-:W-:-:S04]  /*0c90*/  FSETP.NEU.AND P1, PT, R6, RZ, PT ;  /* 0x000000ff0600720b */ /* 0x000fc80003f2d000 */
[----:B------:R-:W-:-:S05]  /*0ca0*/  FSEL R4, R4, -INF , P1 ;  /* 0xff80000004047808 */ /* 0x000fca0000800000 */
[----:B------:R-:W-:Y:S01]  /*0cb0*/  FADD R13, R13, -R4 ;  /* 0x800000040d0d7221 */ /* 0x000fe20000000000 */
[----:B0-----:R-:W-:Y:S06]  /*0cc0*/  @!P2 BRA `(.L_x_14) ;  /* 0x000000000038a947 */ /* 0x001fec0003800000 */
.L_x_17:
[--C-:B------:R-:W-:Y:S01]  /*0cd0*/  IMAD.MOV.U32 R4, RZ, RZ, R9.reuse ;  /* 0x000000ffff047224 */ /* 0x100fe200078e0009 */
[----:B------:R-:W-:Y:S01]  /*0ce0*/  SHF.R.U32.HI R9, RZ, 0x1, R9 ;  /* 0x00000001ff097819 */ /* 0x000fe20000011609 */
[----:B------:R-:W-:Y:S03]  /*0cf0*/  BSSY.RECONVERGENT B0, `(.L_x_15) ;  /* 0x0000008000007945 */ /* 0x000fe60003800200 */
[----:B------:R-:W-:-:S13]  /*0d00*/  ISETP.GE.U32.AND P1, PT, R0, R9, PT ;  /* 0x000000090000720c */ /* 0x000fda0003f26070 */
[----:B0-----:R-:W-:Y:S05]  /*0d10*/  @P1 BRA `(.L_x_16) ;  /* 0x0000000000141947 */ /* 0x001fea0003800000 */
[----:B------:R-:W-:Y:S01]  /*0d20*/  IMAD R6, R9, 0x8, R14 ;  /* 0x0000000809067824 */ /* 0x000fe200078e020e */
[----:B------:R-:W-:Y:S05]  /*0d30*/  LDS R5, [R14] ;  /* 0x000000000e057984 */ /* 0x000fea0000000800 */
[----:B------:R-:W0:Y:S02]  /*0d40*/  LDS.64 R6, [R6] ;  /* 0x0000000006067984 */ /* 0x000e240000000a00 */
[----:B0-----:R-:W-:-:S13]  /*0d50*/  FSETP.GT.AND P1, PT, R6, R5, PT ;  /* 0x000000050600720b */ /* 0x001fda0003f24000 */
[----:B------:R0:W-:Y:S02]  /*0d60*/  @P1 STS.64 [R14], R6 ;  /* 0x000000060e001388 */ /* 0x0001e40000000a00 */
.L_x_16:
[----:B------:R-:W-:Y:S05]  /*0d70*/  BSYNC.RECONVERGENT B0 ;  /* 0x0000000000007941 */ /* 0x000fea0003800200 */
.L_x_15:
[----:B------:R-:W-:Y:S01]  /*0d80*/  BAR.SYNC.DEFER_BLOCKING 0x0 ;  /* 0x0000000000007b1d */ /* 0x000fe20000010000 */
[----:B------:R-:W-:-:S13]  /*0d90*/  ISETP.GT.U32.AND P1, PT, R4, 0x3, PT ;  /* 0x000000030400780c */ /* 0x000fda0003f24070 */
[----:B------:R-:W-:Y:S05]  /*0da0*/  @P1 BRA `(.L_x_17) ;  /* 0xfffffffc00c81947 */ /* 0x000fea000383ffff */
.L_x_14:
[----:B------:R-:W-:Y:S05]  /*0db0*/  @!P0 EXIT ;  /* 0x000000000000894d */ /* 0x000fea0003800000 */
[----:B------:R-:W1:Y:S01]  /*0dc0*/  S2UR UR5, SR_CgaCtaId ;  /* 0x00000000000579c3 */ /* 0x000e620000008800 */
[----:B------:R-:W-:Y:S01]  /*0dd0*/  UMOV UR4, 0x400 ;  /* 0x0000040000047882 */ /* 0x000fe20000000000 */
[----:B------:R-:W2:Y:S01]  /*0de0*/  S2R R0, SR_LANEID ;  /* 0x0000000000007919 */ /* 0x000ea20000000000 */
[----:B------:R-:W-:-:S04]  /*0df0*/  FSETP.NE.AND P0, PT, |R13|, +INF , PT ;  /* 0x7f8000000d00780b */ /* 0x000fc80003f05200 */
[----:B------:R-:W-:Y:S01]  /*0e00*/  FSEL R13, -R13, 10, P0 ;  /* 0x412000000d0d7808 */ /* 0x000fe20000000100 */
[----:B------:R-:W3:Y:S08]  /*0e10*/  LDC.64 R4, c[0x0][0x398] ;  /* 0x0000e600ff047b82 */ /* 0x000ef00000000a00 */
[----:B0-----:R-:W0:Y:S01]  /*0e20*/  LDC.64 R6, c[0x0][0x3a0] ;  /* 0x0000e800ff067b82 */ /* 0x001e220000000a00 */
[----:B-1----:R-:W-:-:S07]  /*0e30*/  ULEA UR4, UR5, UR4, 0x18 ;  /* 0x0000000405047291 */ /* 0x002fce000f8ec0ff */
[----:B------:R-:W1:Y:S01]  /*0e40*/  LDC.64 R8, c[0x0][0x3a8] ;  /* 0x0000ea00ff087b82 */ /* 0x000e620000000a00 */
[----:B---3--:R-:W-:Y:S04]  /*0e50*/  REDG.E.ADD.F32.FTZ.RN.STRONG.GPU desc[UR8][R4.64], R13 ;  /* 0x0000000d040079a6 */ /* 0x008fe8000c12f308 */
[----:B------:R-:W3:Y:S01]  /*0e60*/  LDS R3, [UR4+0x10c] ;  /* 0x00010c04ff037984 */ /* 0x000ee20008000800 */
[----:B------:R-:W-:Y:S02]  /*0e70*/  VOTEU.ANY UR4, UPT, PT ;  /* 0x0000000000047886 */ /* 0x000fe400038e0100 */
[----:B------:R-:W-:Y:S02]  /*0e80*/  UPOPC UR6, UR4 ;  /* 0x00000004000672bf */ /* 0x000fe40008000000 */
[----:B------:R-:W-:-:S02]  /*0e90*/  UFLO.U32 UR5, UR4 ;  /* 0x00000004000572bd */ /* 0x000fc400080e0000 */
[----:B------:R-:W-:Y:S01]  /*0ea0*/  UIMAD.WIDE.U32 UR6, UR6, 0x1, URZ ;  /* 0x00000001060678a5 */ /* 0x000fe2000f8e00ff */
[----:B------:R-:W-:-:S03]  /*0eb0*/  UMOV UR4, URZ ;  /* 0x000000ff00047c82 */ /* 0x000fc60008000000 */
[----:B--2---:R-:W-:Y:S01]  /*0ec0*/  ISETP.EQ.U32.AND P2, PT, R0, UR5, PT ;  /* 0x0000000500007c0c */ /* 0x004fe2000bf42070 */
[----:B------:R-:W-:Y:S01]  /*0ed0*/  UIADD3 UR4, UPT, UPT, UR7, UR4, URZ ;  /* 0x0000000407047290 */ /* 0x000fe2000fffe0ff */
[----:B---3--:R-:W-:Y:S01]  /*0ee0*/  ISETP.NE.AND P1, PT, R3, R2, PT ;  /* 0x000000020300720c */ /* 0x008fe20003f25270 */
[----:B------:R-:W-:Y:S01]  /*0ef0*/  IMAD.U32 R3, RZ, RZ, UR7 ;  /* 0x00000007ff037e24 */ /* 0x000fe2000f8e00ff */
[----:B------:R-:W-:-:S03]  /*0f00*/  MOV R2, UR6 ;  /* 0x0000000600027c02 */ /* 0x000fc60008000f00 */
[----:B------:R-:W-:Y:S01]  /*0f10*/  IMAD.U32 R3, RZ, RZ, UR4 ;  /* 0x00000004ff037e24 */ /* 0x000fe2000f8e00ff */
[----:B------:R-:W-:-:S05]  /*0f20*/  FSEL R11, RZ, 1, P1 ;  /* 0x3f800000ff0b7808 */ /* 0x000fca0000800000 */
[----:B0-----:R-:W-:Y:S04]  /*0f30*/  REDG.E.ADD.F32.FTZ.RN.STRONG.GPU desc[UR8][R6.64], R11 ;  /* 0x0000000b060079a6 */ /* 0x001fe8000c12f308 */
[----:B-1----:R-:W-:Y:S01]  /*0f40*/  @P2 REDG.E.ADD.64.STRONG.GPU desc[UR8][R8.64], R2 ;  /* 0x000000020800298e */ /* 0x002fe2000c12e508 */
[----:B------:R-:W-:Y:S05]  /*0f50*/  EXIT ;  /* 0x000000000000794d */ /* 0x000fea0003800000 */
.L_x_4:
[----:B-1----:R-:W-:Y:S01]  /*0f60*/  MOV R17, R8 ;  /* 0x0000000800117202 */ /* 0x002fe20000000f00 */
[----:B------:R-:W-:Y:S01]  /*0f70*/  IMAD.MOV.U32 R16, RZ, RZ, 0x10 ;  /* 0x00000010ff107424 */ /* 0x000fe200078e00ff */
[----:B0-----:R-:W-:Y:S01]  /*0f80*/  MOV R14, 0xffffffff ;  /* 0xffffffff000e7802 */ /* 0x001fe20000000f00 */
[----:B------:R-:W-:-:S07]  /*0f90*/  IMAD.MOV.U32 R19, RZ, RZ, 0x1f ;  /* 0x0000001fff137424 */ /* 0x000fce00078e00ff */
[----:B------:R-:W-:Y:S05]  /*0fa0*/  WARPSYNC.COLLECTIVE R14, `(.L_x_18) ;  /* 0x000000000e087348 */ /* 0x000fea0003c00000 */
[----:B------:R0:W1:Y:S02]  /*0fb0*/  SHFL.DOWN P4, R15, R17, R16, R19 ;  /* 0x08000010110f7389 */ /* 0x0000640000080013 */
[----:B01----:R-:W-:Y:S05]  /*0fc0*/  ENDCOLLECTIVE ;  /* 0x000000000000791b */ /* 0x003fea0003800000 */
.L_x_18:
[----:B------:R-:W-:Y:S02]  /*0fd0*/  HFMA2 R16, -RZ, RZ, 0, 4.76837158203125e-07 ;  /* 0x00000008ff107431 */ /* 0x000fe400000001ff */
[----:B------:R-:W-:-:S05]  /*0fe0*/  IMAD.MOV.U32 R11, RZ, RZ, R15 ;  /* 0x000000ffff0b7224 */ /* 0x000fca00078e000f */
[----:B------:R-:W-:-:S05]  /*0ff0*/  FMNMX R11, R11, R8, !PT ;  /* 0x000000080b0b7209 */ /* 0x000fca0007800000 */
[----:B------:R-:W-:-:S07]  /*1000*/  IMAD.MOV.U32 R17, RZ, RZ, R11 ;  /* 0x000000ffff117224 */ /* 0x000fce00078e000b */
[----:B------:R-:W-:Y:S05]  /*1010*/  WARPSYNC.COLLECTIVE R14, `(.L_x_19) ;  /* 0x000000000e087348 */ /* 0x000fea0003c00000 */
[----:B------:R0:W1:Y:S02]  /*1020*/  SHFL.DOWN P4, R15, R17, R16, R19 ;  /* 0x08000010110f7389 */ /* 0x0000640000080013 */
[----:B01----:R-:W-:Y:S05]  /*1030*/  ENDCOLLECTIVE ;  /* 0x000000000000791b */ /* 0x003fea0003800000 */
.L_x_19:
[----:B------:R-:W-:Y:S01]  /*1040*/  MOV R16, 0x4 ;  /* 0x0000000400107802 */ /* 0x000fe20000000f00 */
[----:B------:R-:W-:-:S05]  /*1050*/  IMAD.MOV.U32 R10, RZ, RZ, R15 ;  /* 0x000000ffff0a7224 */ /* 0x000fca00078e000f */
[----:B------:R-:W-:-:S05]  /*1060*/  FMNMX R10, R11, R10, !PT ;  /* 0x0000000a0b0a7209 */ /* 0x000fca0007800000 */
[----:B------:R-:W-:-:S07]  /*1070*/  IMAD.MOV.U32 R17, RZ, RZ, R10 ;  /* 0x000000ffff117224 */ /* 0x000fce00078e000a */
[----:B------:R-:W-:Y:S05]  /*1080*/  WARPSYNC.COLLECTIVE R14, `(.L_x_20) ;  /* 0x000000000e087348 */ /* 0x000fea0003c00000 */
[----:B------:R0:W1:Y:S02]  /*1090*/  SHFL.DOWN P4, R15, R17, R16, R19 ;  /* 0x08000010110f7389 */ /* 0x0000640000080013 */
[----:B01----:R-:W-:Y:S05]  /*10a0*/  ENDCOLLECTIVE ;  /* 0x000000000000791b */ /* 0x003fea0003800000 */
.L_x_20:
[----:B------:R-:W-:Y:S02]  /*10b0*/  HFMA2 R16, -RZ, RZ, 0, 1.1920928955078125e-07 ;  /* 0x00000002ff107431 */ /* 0x000fe400000001ff */
[----:B------:R-:W-:-:S05]  /*10c0*/  IMAD.MOV.U32 R13, RZ, RZ, R15 ;  /* 0x000000ffff0d7224 */ /* 0x000fca00078e000f */
[----:B------:R-:W-:-:S05]  /*10d0*/  FMNMX R13, R10, R13, !PT ;  /* 0x0000000d0a0d7209 */ /* 0x000fca0007800000 */
[----:B------:R-:W-:-:S07]  /*10e0*/  IMAD.MOV.U32 R17, RZ, RZ, R13 ;  /* 0x000000ffff117224 */ /* 0x000fce00078e000d */
[----:B------:R-:W-:Y:S05]  /*10f0*/  WARPSYNC.COLLECTIVE R14, `(.L_x_21) ;  /* 0x000000000e087348 */ /* 0x000fea0003c00000 */
[----:B------:R0:W1:Y:S02]  /*1100*/  SHFL.DOWN P4, R15, R17, R16, R19 ;  /* 0x08000010110f7389 */ /* 0x0000640000080013 */
[----:B01----:R-:W-:Y:S05]  /*1110*/  ENDCOLLECTIVE ;  /* 0x000000000000791b */ /* 0x003fea0003800000 */
.L_x_21:
[----:B------:R-:W-:Y:S01]  /*1120*/  MOV R16, 0x1 ;  /* 0x0000000100107802 */ /* 0x000fe20000000f00 */
[----:B------:R-:W-:-:S05]  /*1130*/  IMAD.MOV.U32 R12, RZ, RZ, R15 ;  /* 0x000000ffff0c7224 */ /* 0x000fca00078e000f */
[----:B------:R-:W-:-:S05]  /*1140*/  FMNMX R12, R13, R12, !PT ;  /* 0x0000000c0d0c7209 */ /* 0x000fca0007800000 */
[----:B------:R-:W-:-:S07]  /*1150*/  IMAD.MOV.U32 R17, RZ, RZ, R12 ;  /* 0x000000ffff117224 */ /* 0x000fce00078e000c */
[----:B------:R-:W-:Y:S05]  /*1160*/  WARPSYNC.COLLECTIVE R14, `(.L_x_22) ;  /* 0x000000000e087348 */ /* 0x000fea0003c00000 */
[----:B------:R0:W1:Y:S02]  /*1170*/  SHFL.DOWN P4, R15, R17, R16, R19 ;  /* 0x08000010110f7389 */ /* 0x0000640000080013 */
[----:B01----:R-:W-:Y:S05]  /*1180*/  ENDCOLLECTIVE ;  /* 0x000000000000791b */ /* 0x003fea0003800000 */
.L_x_22:
[----:B------:R-:W-:Y:S05]  /*1190*/  BRA `(.L_x_23) ;  /* 0xfffffff000d47947 */ /* 0x000fea000383ffff */
.L_x_10:
[----:B------:R-:W-:Y:S02]  /*11a0*/  HFMA2 R19, -RZ, RZ, 0, 1.847743988037109375e-06 ;  /* 0x0000001fff137431 */ /* 0x000fe400000001ff */
[----:B--2---:R-:W-:Y:S02]  /*11b0*/  IMAD.MOV.U32 R17, RZ, RZ, R12 ;  /* 0x000000ffff117224 */ /* 0x004fe400078e000c */
[----:B-1----:R-:W-:Y:S02]  /*11c0*/  IMAD.MOV.U32 R16, RZ, RZ, 0x10 ;  /* 0x00000010ff107424 */ /* 0x002fe400078e00ff */
[----:B------:R-:W-:-:S07]  /*11d0*/  IMAD.MOV.U32 R14, RZ, RZ, -0x1 ;  /* 0xffffffffff0e7424 */ /* 0x000fce00078e00ff */
[----:B0-----:R-:W-:Y:S05]  /*11e0*/  WARPSYNC.COLLECTIVE R14, `(.L_x_24) ;  /* 0x000000000e087348 */ /* 0x001fea0003c00000 */
[----:B------:R1:W2:Y:S02]  /*11f0*/  SHFL.DOWN P4, R15, R17, R16, R19 ;  /* 0x08000010110f7389 */ /* 0x0002a40000080013 */
[----:B012---:R-:W-:Y:S05]  /*1200*/  ENDCOLLECTIVE ;  /* 0x000000000000791b */ /* 0x007fea0003800000 */
.L_x_24:
[----:B------:R-:W-:Y:S02]  /*1210*/  IMAD.MOV.U32 R16, RZ, RZ, 0x8 ;  /* 0x00000008ff107424 */ /* 0x000fe400078e00ff */
[----:B------:R-:W-:-:S04]  /*1220*/  IMAD.MOV.U32 R11, RZ, RZ, R15 ;  /* 0x000000ffff0b7224 */ /* 0x000fc800078e000f */
[----:B------:R-:W-:-:S05]  /*1230*/  FADD R11, R12, R11 ;  /* 0x0000000b0c0b7221 */ /* 0x000fca0000000000 */
[----:B------:R-:W-:-:S07]  /*1240*/  MOV R17, R11 ;  /* 0x0000000b00117202 */ /* 0x000fce0000000f00 */
[----:B------:R-:W-:Y:S05]  /*1250*/  WARPSYNC.COLLECTIVE R14, `(.L_x_25) ;  /* 0x000000000e087348 */ /* 0x000fea0003c00000 */
[----:B------:R0:W1:Y:S02]  /*1260*/  SHFL.DOWN P4, R15, R17, R16, R19 ;  /* 0x08000010110f7389 */ /* 0x0000640000080013 */
[----:B01----:R-:W-:Y:S05]  /*1270*/  ENDCOLLECTIVE ;  /* 0x000000000000791b */ /* 0x003fea0003800000 */
.L_x_25:
[----:B------:R-:W-:Y:S01]  /*1280*/  HFMA2 R16, -RZ, RZ, 0, 2.384185791015625e-07 ;  /* 0x00000004ff107431 */ /* 0x000fe200000001ff */
[----:B------:R-:W-:-:S05]  /*1290*/  MOV R6, R15 ;  /* 0x0000000f00067202 */ /* 0x000fca0000000f00 */
[----:B------:R-:W-:-:S04]  /*12a0*/  FADD R6, R11, R6 ;  /* 0x000000060b067221 */ /* 0x000fc80000000000 */
[----:B------:R-:W-:-:S07]  /*12b0*/  IMAD.MOV.U32 R17, RZ, RZ, R6 ;  /* 0x000000ffff117224 */ /* 0x000fce00078e0006 */
[----:B------:R-:W-:Y:S05]  /*12c0*/  WARPSYNC.COLLECTIVE R14, `(.L_x_26) ;  /* 0x000000000e087348 */ /* 0x000fea0003c00000 */
[----:B------:R0:W1:Y:S02]  /*12d0*/  SHFL.DOWN P4, R15, R17, R16, R19 ;  /* 0x08000010110f7389 */ /* 0x0000640000080013 */
[----:B01----:R-:W-:Y:S05]  /*12e0*/  ENDCOLLECTIVE ;  /* 0x000000000000791b */ /* 0x003fea0003800000 */
.L_x_26:
[----:B------:R-:W-:Y:S02]  /*12f0*/  IMAD.MOV.U32 R16, RZ, RZ, 0x2 ;  /* 0x00000002ff107424 */ /* 0x000fe400078e00ff */
[----:B------:R-:W-:-:S04]  /*1300*/  IMAD.MOV.U32 R13, RZ, RZ, R15 ;  /* 0x000000ffff0d7224 */ /* 0x000fc800078e000f */
[----:B------:R-:W-:-:S05]  /*1310*/  FADD R13, R6, R13 ;  /* 0x0000000d060d7221 */ /* 0x000fca0000000000 */
[----:B------:R-:W-:-:S07]  /*1320*/  MOV R17, R13 ;  /* 0x0000000d00117202 */ /* 0x000fce0000000f00 */
[----:B------:R-:W-:Y:S05]  /*1330*/  WARPSYNC.COLLECTIVE R14, `(.L_x_27) ;  /* 0x000000000e087348 */ /* 0x000fea0003c00000 */
[----:B------:R0:W1:Y:S02]  /*1340*/  SHFL.DOWN P4, R15, R17, R16, R19 ;  /* 0x08000010110f7389 */ /* 0x0000640000080013 */
[----:B01----:R-:W-:Y:S05]  /*1350*/  ENDCOLLECTIVE ;  /* 0x000000000000791b */ /* 0x003fea0003800000 */
.L_x_27:
[----:B------:R-:W-:Y:S01]  /*1360*/  HFMA2 R16, -RZ, RZ, 0, 5.9604644775390625e-08 ;  /* 0x00000001ff107431 */ /* 0x000fe200000001ff */
[----:B------:R-:W-:-:S05]  /*1370*/  MOV R10, R15 ;  /* 0x0000000f000a7202 */ /* 0x000fca0000000f00 */
[----:B------:R-:W-:-:S04]  /*1380*/  FADD R10, R13, R10 ;  /* 0x0000000a0d0a7221 */ /* 0x000fc80000000000 */
[----:B------:R-:W-:-:S07]  /*1390*/  IMAD.MOV.U32 R17, RZ, RZ, R10 ;  /* 0x000000ffff117224 */ /* 0x000fce00078e000a */
[----:B------:R-:W-:Y:S05]  /*13a0*/  WARPSYNC.COLLECTIVE R14, `(.L_x_28) ;  /* 0x000000000e087348 */ /* 0x000fea0003c00000 */
[----:B------:R0:W1:Y:S02]  /*13b0*/  SHFL.DOWN P4, R15, R17, R16, R19 ;  /* 0x08000010110f7389 */ /* 0x0000640000080013 */
[----:B01----:R-:W-:Y:S05]  /*13c0*/  ENDCOLLECTIVE ;  /* 0x000000000000791b */ /* 0x003fea0003800000 */
.L_x_28:
[----:B------:R-:W-:Y:S05]  /*13d0*/  BRA `(.L_x_29) ;  /* 0xfffffff400487947 */ /* 0x000fea000383ffff */
.L_x_30:
[----:B------:R-:W-:-:S00]  /*13e0*/  BRA `(.L_x_30) ;  /* 0xfffffffc00fc7947 */ /* 0x000fc0000383ffff */
[----:B------:R-:W-:-:S00]  /*13f0*/  NOP ;  /* 0x0000000000007918 */ /* 0x000fc00000000000 */
        /* <DEDUP_REMOVED lines=8> */
.L_x_31:


//--------------------- .nv.shared._Z35fused_cross_entropy_accuracy_kernelPKfPKllPfS3_Plii --------------------------
	.section	.nv.shared._Z35fused_cross_entropy_accuracy_kernelPKfPKllPfS3_Plii,"aw",@nobits
	.sectionflags	@""
	.align	4
.nv.shared._Z35fused_cross_entropy_accuracy_kernelPKfPKllPfS3_Plii:
	.zero		3336


//--------------------- .nv.shared.reserved.0     --------------------------
	.section	.nv.shared.reserved.0,"aw",@nobits
	.weak		__nv_reservedSMEM_offset_0_alias
	.size		__nv_reservedSMEM_offset_0_alias, 0, 64
	.other		__nv_reservedSMEM_offset_0_alias,@"STO_CUDA_RESERVED_SHARED STV_DEFAULT"
__nv_reservedSMEM_offset_0_alias:
	.zero		0
	.zero		64


//--------------------- .nv.constant0._Z35fused_cross_entropy_accuracy_kernelPKfPKllPfS3_Plii --------------------------
	.section	.nv.constant0._Z35fused_cross_entropy_accuracy_kernelPKfPKllPfS3_Plii,"a",@progbits
	.sectionflags	@""
	.align	4
.nv.constant0._Z35fused_cross_entropy_accuracy_kernelPKfPKllPfS3_Plii:
	.zero		952


//--------------------- SYMBOLS --------------------------

	.type		.nv.reservedSmem.offset0,@object
	.size		.nv.reservedSmem.offset0,0x4
	.type		.nv.reservedSmem.cap,@object
	.size		.nv.reservedSmem.cap,0x4
